//
// Generated by NVIDIA NVVM Compiler
//
// Compiler Build ID: CL-36424714
// Cuda compilation tools, release 13.0, V13.0.88
// Based on NVVM 20.0.0
//

.version 9.0
.target sm_100
.address_size 64

	// .globl	_Z11init_kernelIN3cub18CUB_300001_SM_100013ScanTileStateIiLb1EEEEvT_i
.extern .func  (.param .b32 func_retval0) vprintf
(
	.param .b64 vprintf_param_0,
	.param .b64 vprintf_param_1
)
;
.global .align 1 .b8 _ZN30_INTERNAL_39a7f73f_4_k_cu_main4cuda3std3__45__cpo5beginE[1];
.global .align 1 .b8 _ZN30_INTERNAL_39a7f73f_4_k_cu_main4cuda3std3__45__cpo3endE[1];
.global .align 1 .b8 _ZN30_INTERNAL_39a7f73f_4_k_cu_main4cuda3std3__45__cpo6cbeginE[1];
.global .align 1 .b8 _ZN30_INTERNAL_39a7f73f_4_k_cu_main4cuda3std3__45__cpo4cendE[1];
.global .align 1 .b8 _ZN30_INTERNAL_39a7f73f_4_k_cu_main4cuda3std3__45__cpo6rbeginE[1];
.global .align 1 .b8 _ZN30_INTERNAL_39a7f73f_4_k_cu_main4cuda3std3__45__cpo4rendE[1];
.global .align 1 .b8 _ZN30_INTERNAL_39a7f73f_4_k_cu_main4cuda3std3__45__cpo7crbeginE[1];
.global .align 1 .b8 _ZN30_INTERNAL_39a7f73f_4_k_cu_main4cuda3std3__45__cpo5crendE[1];
.global .align 1 .b8 _ZN30_INTERNAL_39a7f73f_4_k_cu_main4cuda3std3__432_GLOBAL__N__39a7f73f_4_k_cu_main6ignoreE[1];
.global .align 1 .b8 _ZN30_INTERNAL_39a7f73f_4_k_cu_main4cuda3std3__419piecewise_constructE[1];
.global .align 1 .b8 _ZN30_INTERNAL_39a7f73f_4_k_cu_main4cuda3std3__48in_placeE[1];
.global .align 1 .b8 _ZN30_INTERNAL_39a7f73f_4_k_cu_main4cuda3std3__420unreachable_sentinelE[1];
.global .align 1 .b8 _ZN30_INTERNAL_39a7f73f_4_k_cu_main4cuda3std3__47nulloptE[1];
.global .align 1 .b8 _ZN30_INTERNAL_39a7f73f_4_k_cu_main4cuda3std3__48unexpectE[1];
.global .align 1 .b8 _ZN30_INTERNAL_39a7f73f_4_k_cu_main4cuda3std6ranges3__45__cpo4swapE[1];
.global .align 1 .b8 _ZN30_INTERNAL_39a7f73f_4_k_cu_main4cuda3std6ranges3__45__cpo9iter_moveE[1];
.global .align 1 .b8 _ZN30_INTERNAL_39a7f73f_4_k_cu_main4cuda3std6ranges3__45__cpo5beginE[1];
.global .align 1 .b8 _ZN30_INTERNAL_39a7f73f_4_k_cu_main4cuda3std6ranges3__45__cpo3endE[1];
.global .align 1 .b8 _ZN30_INTERNAL_39a7f73f_4_k_cu_main4cuda3std6ranges3__45__cpo6cbeginE[1];
.global .align 1 .b8 _ZN30_INTERNAL_39a7f73f_4_k_cu_main4cuda3std6ranges3__45__cpo4cendE[1];
.global .align 1 .b8 _ZN30_INTERNAL_39a7f73f_4_k_cu_main4cuda3std6ranges3__45__cpo7advanceE[1];
.global .align 1 .b8 _ZN30_INTERNAL_39a7f73f_4_k_cu_main4cuda3std6ranges3__45__cpo9iter_swapE[1];
.global .align 1 .b8 _ZN30_INTERNAL_39a7f73f_4_k_cu_main4cuda3std6ranges3__45__cpo4nextE[1];
.global .align 1 .b8 _ZN30_INTERNAL_39a7f73f_4_k_cu_main4cuda3std6ranges3__45__cpo4prevE[1];
.global .align 1 .b8 _ZN30_INTERNAL_39a7f73f_4_k_cu_main4cuda3std6ranges3__45__cpo4dataE[1];
.global .align 1 .b8 _ZN30_INTERNAL_39a7f73f_4_k_cu_main4cuda3std6ranges3__45__cpo5cdataE[1];
.global .align 1 .b8 _ZN30_INTERNAL_39a7f73f_4_k_cu_main4cuda3std6ranges3__45__cpo4sizeE[1];
.global .align 1 .b8 _ZN30_INTERNAL_39a7f73f_4_k_cu_main4cuda3std6ranges3__45__cpo5ssizeE[1];
.global .align 1 .b8 _ZN30_INTERNAL_39a7f73f_4_k_cu_main4cuda3std6ranges3__45__cpo8distanceE[1];
.global .align 1 .b8 _ZN30_INTERNAL_39a7f73f_4_k_cu_main6thrust24THRUST_300001_SM_1000_NS8cuda_cub3parE[1];
.global .align 1 .b8 _ZN30_INTERNAL_39a7f73f_4_k_cu_main6thrust24THRUST_300001_SM_1000_NS8cuda_cub10par_nosyncE[1];
.global .align 1 .b8 _ZN30_INTERNAL_39a7f73f_4_k_cu_main6thrust24THRUST_300001_SM_1000_NS6system6detail10sequential3seqE[1];
.global .align 1 .b8 _ZN30_INTERNAL_39a7f73f_4_k_cu_main6thrust24THRUST_300001_SM_1000_NS12placeholders2_1E[1];
.global .align 1 .b8 _ZN30_INTERNAL_39a7f73f_4_k_cu_main6thrust24THRUST_300001_SM_1000_NS12placeholders2_2E[1];
.global .align 1 .b8 _ZN30_INTERNAL_39a7f73f_4_k_cu_main6thrust24THRUST_300001_SM_1000_NS12placeholders2_3E[1];
.global .align 1 .b8 _ZN30_INTERNAL_39a7f73f_4_k_cu_main6thrust24THRUST_300001_SM_1000_NS12placeholders2_4E[1];
.global .align 1 .b8 _ZN30_INTERNAL_39a7f73f_4_k_cu_main6thrust24THRUST_300001_SM_1000_NS12placeholders2_5E[1];
.global .align 1 .b8 _ZN30_INTERNAL_39a7f73f_4_k_cu_main6thrust24THRUST_300001_SM_1000_NS12placeholders2_6E[1];
.global .align 1 .b8 _ZN30_INTERNAL_39a7f73f_4_k_cu_main6thrust24THRUST_300001_SM_1000_NS12placeholders2_7E[1];
.global .align 1 .b8 _ZN30_INTERNAL_39a7f73f_4_k_cu_main6thrust24THRUST_300001_SM_1000_NS12placeholders2_8E[1];
.global .align 1 .b8 _ZN30_INTERNAL_39a7f73f_4_k_cu_main6thrust24THRUST_300001_SM_1000_NS12placeholders2_9E[1];
.global .align 1 .b8 _ZN30_INTERNAL_39a7f73f_4_k_cu_main6thrust24THRUST_300001_SM_1000_NS12placeholders3_10E[1];
.global .align 1 .b8 _ZN30_INTERNAL_39a7f73f_4_k_cu_main6thrust24THRUST_300001_SM_1000_NS3seqE[1];
.global .align 1 .b8 $str[25] = {116, 105, 108, 101, 32, 37, 100, 58, 32, 105, 110, 99, 108, 117, 115, 105, 118, 101, 32, 61, 32, 37, 100, 10};
.global .align 1 .b8 $str$1[40] = {116, 105, 108, 101, 32, 37, 100, 58, 32, 101, 120, 99, 108, 117, 115, 105, 118, 101, 32, 61, 32, 37, 100, 32, 105, 110, 99, 108, 117, 115, 105, 118, 101, 32, 61, 32, 37, 100, 10};

.visible .entry _Z11init_kernelIN3cub18CUB_300001_SM_100013ScanTileStateIiLb1EEEEvT_i(
	.param .align 8 .b8 _Z11init_kernelIN3cub18CUB_300001_SM_100013ScanTileStateIiLb1EEEEvT_i_param_0[8],
	.param .u32 _Z11init_kernelIN3cub18CUB_300001_SM_100013ScanTileStateIiLb1EEEEvT_i_param_1
)
{
	.reg .pred 	%p<5>;
	.reg .b32 	%r<10>;
	.reg .b64 	%rd<7>;

	ld.param.u64 	%rd2, [_Z11init_kernelIN3cub18CUB_300001_SM_100013ScanTileStateIiLb1EEEEvT_i_param_0];
	ld.param.u32 	%r4, [_Z11init_kernelIN3cub18CUB_300001_SM_100013ScanTileStateIiLb1EEEEvT_i_param_1];
	cvta.to.global.u64 	%rd1, %rd2;
	mov.u32 	%r1, %ctaid.x;
	mov.u32 	%r5, %ntid.x;
	mov.u32 	%r2, %tid.x;
	mad.lo.s32 	%r3, %r1, %r5, %r2;
	setp.ge.s32 	%p1, %r3, %r4;
	@%p1 bra 	$L__BB0_2;
	mul.wide.s32 	%rd3, %r3, 8;
	add.s64 	%rd4, %rd1, %rd3;
	mov.b32 	%r6, 0;
	mov.b32 	%r7, 99;
	st.global.v2.u32 	[%rd4+256], {%r7, %r6};
$L__BB0_2:
	setp.ne.s32 	%p2, %r1, 0;
	setp.gt.u32 	%p3, %r2, 31;
	or.pred  	%p4, %p2, %p3;
	@%p4 bra 	$L__BB0_4;
	mul.wide.u32 	%rd5, %r2, 8;
	add.s64 	%rd6, %rd1, %rd5;
	mov.b32 	%r9, 0;
	st.global.v2.u32 	[%rd6], {%r9, %r9};
$L__BB0_4:
	ret;

}
	// .globl	_Z26decoupled_look_back_kernelIiEvN3cub18CUB_300001_SM_100013ScanTileStateIT_Xsr3cub18CUB_300001_SM_10006detail12is_primitiveIS3_EE5valueEEE
.visible .entry _Z26decoupled_look_back_kernelIiEvN3cub18CUB_300001_SM_100013ScanTileStateIT_Xsr3cub18CUB_300001_SM_10006detail12is_primitiveIS3_EE5valueEEE(
	.param .align 8 .b8 _Z26decoupled_look_back_kernelIiEvN3cub18CUB_300001_SM_100013ScanTileStateIT_Xsr3cub18CUB_300001_SM_10006detail12is_primitiveIS3_EE5valueEEE_param_0[8]
)
{
	.local .align 8 .b8 	__local_depot1[16];
	.reg .b64 	%SP;
	.reg .b64 	%SPL;
	.reg .pred 	%p<32>;
	.reg .b32 	%r<143>;
	.reg .b64 	%rd<26>;

	mov.u64 	%SPL, __local_depot1;
	cvta.local.u64 	%SP, %SPL;
	ld.param.u64 	%rd2, [_Z26decoupled_look_back_kernelIiEvN3cub18CUB_300001_SM_100013ScanTileStateIT_Xsr3cub18CUB_300001_SM_10006detail12is_primitiveIS3_EE5valueEEE_param_0];
	add.u64 	%rd7, %SP, 0;
	add.u64 	%rd1, %SPL, 0;
	mov.u32 	%r1, %tid.x;
	mov.u32 	%r2, %ctaid.x;
	setp.ne.s32 	%p1, %r2, 0;
	@%p1 bra 	$L__BB1_3;
	setp.ne.s32 	%p31, %r1, 0;
	@%p31 bra 	$L__BB1_26;
	add.s64 	%rd22, %rd2, 256;
	mov.b32 	%r132, 101;
	mov.b32 	%r133, 0;
	// begin inline asm
	st.relaxed.gpu.v2.u32 [%rd22], {%r132, %r133};
	// end inline asm
	st.local.v2.u32 	[%rd1], {%r133, %r133};
	mov.u64 	%rd23, $str;
	cvta.global.u64 	%rd24, %rd23;
	{ // callseq 1, 0
	.param .b64 param0;
	st.param.b64 	[param0], %rd24;
	.param .b64 param1;
	st.param.b64 	[param1], %rd7;
	.param .b32 retval0;
	call.uni (retval0), 
	vprintf, 
	(
	param0, 
	param1
	);
	ld.param.b32 	%r134, [retval0];
	} // callseq 1
	bra.uni 	$L__BB1_26;
$L__BB1_3:
	setp.gt.u32 	%p2, %r1, 31;
	@%p2 bra 	$L__BB1_26;
	setp.ne.s32 	%p3, %r1, 0;
	mul.wide.u32 	%rd8, %r2, 8;
	add.s64 	%rd3, %rd2, %rd8;
	@%p3 bra 	$L__BB1_6;
	add.s64 	%rd9, %rd3, 256;
	mov.b32 	%r34, 100;
	// begin inline asm
	st.relaxed.gpu.v2.u32 [%rd9], {%r34, %r2};
	// end inline asm
$L__BB1_6:
	not.b32 	%r3, %r1;
	mov.u32 	%r4, %nctaid.x;
	setp.gt.u32 	%p4, %r4, 499;
	@%p4 bra 	$L__BB1_8;
	membar.cta;
	bra.uni 	$L__BB1_9;
$L__BB1_8:
	mov.b32 	%r36, 450;
	// begin inline asm
	nanosleep.u32 %r36;
	// end inline asm
$L__BB1_9:
	mul.wide.s32 	%rd11, %r3, 8;
	add.s64 	%rd12, %rd3, %rd11;
	add.s64 	%rd10, %rd12, 256;
	// begin inline asm
	ld.relaxed.gpu.v2.u32 {%r141, %r137}, [%rd10];
	// end inline asm
$L__BB1_10:
	setp.eq.s32 	%p5, %r141, 99;
	mov.b32 	%r39, -1;
	vote.sync.any.pred 	%p6, %p5, %r39;
	not.pred 	%p7, %p6;
	@%p7 bra 	$L__BB1_15;
	setp.gt.u32 	%p30, %r4, 499;
	@%p30 bra 	$L__BB1_13;
	membar.cta;
	bra.uni 	$L__BB1_14;
$L__BB1_13:
	mov.b32 	%r129, 350;
	// begin inline asm
	nanosleep.u32 %r129;
	// end inline asm
$L__BB1_14:
	// begin inline asm
	ld.relaxed.gpu.v2.u32 {%r141, %r137}, [%rd10];
	// end inline asm
	bra.uni 	$L__BB1_10;
$L__BB1_15:
	setp.eq.s32 	%p8, %r141, 101;
	// begin inline asm
	mov.u32 %r41, %laneid;
	// end inline asm
	mov.b32 	%r67, -1;
	vote.sync.ballot.b32 	%r68, %p8, %r67;
	// begin inline asm
	mov.u32 %r42, %lanemask_ge;
	// end inline asm
	and.b32  	%r69, %r68, %r42;
	or.b32  	%r70, %r69, -2147483648;
	add.s32 	%r71, %r70, -1;
	not.b32 	%r72, %r70;
	and.b32  	%r73, %r72, %r71;
	popc.b32 	%r46, %r73;
	mov.b32 	%r45, 1;
	// begin inline asm
	shfl.sync.down.b32 %r43, %r137, %r45, %r46, %r67;
	// end inline asm
	setp.lt.s32 	%p10, %r41, %r46;
	selp.b32 	%r74, %r43, 0, %p10;
	add.s32 	%r49, %r74, %r137;
	mov.b32 	%r50, 2;
	// begin inline asm
	shfl.sync.down.b32 %r48, %r49, %r50, %r46, %r67;
	// end inline asm
	add.s32 	%r15, %r41, 2;
	setp.gt.s32 	%p11, %r15, %r46;
	selp.b32 	%r75, 0, %r48, %p11;
	add.s32 	%r54, %r49, %r75;
	mov.b32 	%r55, 4;
	// begin inline asm
	shfl.sync.down.b32 %r53, %r54, %r55, %r46, %r67;
	// end inline asm
	add.s32 	%r16, %r41, 4;
	setp.gt.s32 	%p12, %r16, %r46;
	selp.b32 	%r76, 0, %r53, %p12;
	add.s32 	%r59, %r54, %r76;
	mov.b32 	%r60, 8;
	// begin inline asm
	shfl.sync.down.b32 %r58, %r59, %r60, %r46, %r67;
	// end inline asm
	add.s32 	%r17, %r41, 8;
	setp.gt.s32 	%p13, %r17, %r46;
	selp.b32 	%r77, 0, %r58, %p13;
	add.s32 	%r64, %r59, %r77;
	mov.b32 	%r65, 16;
	// begin inline asm
	shfl.sync.down.b32 %r63, %r64, %r65, %r46, %r67;
	// end inline asm
	add.s32 	%r18, %r41, 16;
	setp.gt.s32 	%p14, %r18, %r46;
	selp.b32 	%r78, 0, %r63, %p14;
	add.s32 	%r139, %r64, %r78;
	add.s32 	%r140, %r2, %r3;
	add.s64 	%rd5, %rd2, 256;
$L__BB1_16:
	setp.ne.s32 	%p15, %r141, 101;
	mov.b32 	%r79, -1;
	vote.sync.all.pred 	%p16, %p15, %r79;
	not.pred 	%p17, %p16;
	@%p17 bra 	$L__BB1_24;
	mul.wide.s32 	%rd18, %r140, 8;
	add.s64 	%rd19, %rd5, %rd18;
	add.s64 	%rd17, %rd19, -256;
	// begin inline asm
	ld.relaxed.gpu.v2.u32 {%r141, %r142}, [%rd17];
	// end inline asm
$L__BB1_18:
	setp.eq.s32 	%p19, %r141, 99;
	mov.b32 	%r87, -1;
	vote.sync.any.pred 	%p20, %p19, %r87;
	not.pred 	%p21, %p20;
	@%p21 bra 	$L__BB1_23;
	setp.gt.u32 	%p29, %r4, 499;
	@%p29 bra 	$L__BB1_21;
	membar.cta;
	bra.uni 	$L__BB1_22;
$L__BB1_21:
	mov.b32 	%r126, 350;
	// begin inline asm
	nanosleep.u32 %r126;
	// end inline asm
$L__BB1_22:
	// begin inline asm
	ld.relaxed.gpu.v2.u32 {%r141, %r142}, [%rd17];
	// end inline asm
	bra.uni 	$L__BB1_18;
$L__BB1_23:
	setp.eq.s32 	%p22, %r141, 101;
	mov.b32 	%r113, -1;
	vote.sync.ballot.b32 	%r114, %p22, %r113;
	and.b32  	%r115, %r114, %r42;
	or.b32  	%r116, %r115, -2147483648;
	add.s32 	%r117, %r116, -1;
	not.b32 	%r118, %r116;
	and.b32  	%r119, %r118, %r117;
	popc.b32 	%r92, %r119;
	mov.b32 	%r91, 1;
	// begin inline asm
	shfl.sync.down.b32 %r89, %r142, %r91, %r92, %r113;
	// end inline asm
	setp.lt.s32 	%p24, %r41, %r92;
	selp.b32 	%r120, %r89, 0, %p24;
	add.s32 	%r95, %r120, %r142;
	mov.b32 	%r96, 2;
	// begin inline asm
	shfl.sync.down.b32 %r94, %r95, %r96, %r92, %r113;
	// end inline asm
	setp.gt.s32 	%p25, %r15, %r92;
	selp.b32 	%r121, 0, %r94, %p25;
	add.s32 	%r100, %r95, %r121;
	mov.b32 	%r101, 4;
	// begin inline asm
	shfl.sync.down.b32 %r99, %r100, %r101, %r92, %r113;
	// end inline asm
	setp.gt.s32 	%p26, %r16, %r92;
	selp.b32 	%r122, 0, %r99, %p26;
	add.s32 	%r105, %r100, %r122;
	mov.b32 	%r106, 8;
	// begin inline asm
	shfl.sync.down.b32 %r104, %r105, %r106, %r92, %r113;
	// end inline asm
	setp.gt.s32 	%p27, %r17, %r92;
	selp.b32 	%r123, 0, %r104, %p27;
	add.s32 	%r110, %r105, %r123;
	mov.b32 	%r111, 16;
	// begin inline asm
	shfl.sync.down.b32 %r109, %r110, %r111, %r92, %r113;
	// end inline asm
	setp.gt.s32 	%p28, %r18, %r92;
	selp.b32 	%r124, 0, %r109, %p28;
	add.s32 	%r125, %r124, %r139;
	add.s32 	%r139, %r125, %r110;
	add.s32 	%r140, %r140, -32;
	bra.uni 	$L__BB1_16;
$L__BB1_24:
	setp.ne.s32 	%p18, %r1, 0;
	@%p18 bra 	$L__BB1_26;
	add.s32 	%r82, %r139, %r2;
	add.s64 	%rd13, %rd3, 256;
	mov.b32 	%r81, 101;
	// begin inline asm
	st.relaxed.gpu.v2.u32 [%rd13], {%r81, %r82};
	// end inline asm
	st.local.v2.u32 	[%rd1], {%r2, %r139};
	st.local.u32 	[%rd1+8], %r82;
	mov.u64 	%rd14, $str$1;
	cvta.global.u64 	%rd15, %rd14;
	{ // callseq 0, 0
	.param .b64 param0;
	st.param.b64 	[param0], %rd15;
	.param .b64 param1;
	st.param.b64 	[param1], %rd7;
	.param .b32 retval0;
	call.uni (retval0), 
	vprintf, 
	(
	param0, 
	param1
	);
	ld.param.b32 	%r83, [retval0];
	} // callseq 0
$L__BB1_26:
	ret;

}
	// .globl	_ZN3cub18CUB_300001_SM_10006detail11EmptyKernelIvEEvv
.visible .entry _ZN3cub18CUB_300001_SM_10006detail11EmptyKernelIvEEvv()
{


	ret;

}
	// .globl	_ZN3cub18CUB_300001_SM_10006detail8for_each13static_kernelINS2_12policy_hub_t12policy_500_tEmN6thrust24THRUST_300001_SM_1000_NS8cuda_cub20__uninitialized_fill7functorINS7_10device_ptrIhEEhEEEEvT0_T1_
.visible .entry _ZN3cub18CUB_300001_SM_10006detail8for_each13static_kernelINS2_12policy_hub_t12policy_500_tEmN6thrust24THRUST_300001_SM_1000_NS8cuda_cub20__uninitialized_fill7functorINS7_10device_ptrIhEEhEEEEvT0_T1_(
	.param .u64 _ZN3cub18CUB_300001_SM_10006detail8for_each13static_kernelINS2_12policy_hub_t12policy_500_tEmN6thrust24THRUST_300001_SM_1000_NS8cuda_cub20__uninitialized_fill7functorINS7_10device_ptrIhEEhEEEEvT0_T1__param_0,
	.param .align 8 .b8 _ZN3cub18CUB_300001_SM_10006detail8for_each13static_kernelINS2_12policy_hub_t12policy_500_tEmN6thrust24THRUST_300001_SM_1000_NS8cuda_cub20__uninitialized_fill7functorINS7_10device_ptrIhEEhEEEEvT0_T1__param_1[16]
)
.maxntid 256
{
	.reg .pred 	%p<4>;
	.reg .b16 	%rs<10>;
	.reg .b32 	%r<15>;
	.reg .b64 	%rd<14>;

	ld.param.u32 	%r7, [_ZN3cub18CUB_300001_SM_10006detail8for_each13static_kernelINS2_12policy_hub_t12policy_500_tEmN6thrust24THRUST_300001_SM_1000_NS8cuda_cub20__uninitialized_fill7functorINS7_10device_ptrIhEEhEEEEvT0_T1__param_1+8];
	bfe.u32 	%r11, %r7, 0, 8;
	cvt.u16.u32 	%rs2, %r11;
	ld.param.u64 	%rd4, [_ZN3cub18CUB_300001_SM_10006detail8for_each13static_kernelINS2_12policy_hub_t12policy_500_tEmN6thrust24THRUST_300001_SM_1000_NS8cuda_cub20__uninitialized_fill7functorINS7_10device_ptrIhEEhEEEEvT0_T1__param_1];
	ld.param.u64 	%rd5, [_ZN3cub18CUB_300001_SM_10006detail8for_each13static_kernelINS2_12policy_hub_t12policy_500_tEmN6thrust24THRUST_300001_SM_1000_NS8cuda_cub20__uninitialized_fill7functorINS7_10device_ptrIhEEhEEEEvT0_T1__param_0];
	mov.u32 	%r12, %ctaid.x;
	mul.wide.u32 	%rd1, %r12, 512;
	sub.s64 	%rd2, %rd5, %rd1;
	setp.lt.u64 	%p1, %rd2, 512;
	@%p1 bra 	$L__BB3_2;
	mov.u32 	%r14, %tid.x;
	cvta.to.global.u64 	%rd10, %rd4;
	cvt.u64.u32 	%rd11, %r14;
	add.s64 	%rd12, %rd1, %rd11;
	add.s64 	%rd13, %rd10, %rd12;
	st.global.u8 	[%rd13], %rs2;
	st.global.u8 	[%rd13+256], %rs2;
	bra.uni 	$L__BB3_6;
$L__BB3_2:
	cvta.to.global.u64 	%rd6, %rd4;
	mov.u32 	%r1, %tid.x;
	cvt.u64.u32 	%rd7, %r1;
	setp.le.u64 	%p2, %rd2, %rd7;
	add.s64 	%rd8, %rd1, %rd7;
	add.s64 	%rd3, %rd6, %rd8;
	@%p2 bra 	$L__BB3_4;
	st.global.u8 	[%rd3], %rs2;
$L__BB3_4:
	add.s32 	%r13, %r1, 256;
	cvt.u64.u32 	%rd9, %r13;
	setp.le.u64 	%p3, %rd2, %rd9;
	@%p3 bra 	$L__BB3_6;
	st.global.u8 	[%rd3+256], %rs2;
$L__BB3_6:
	ret;

}


// ===== COMPILED SASS (sm_100) =====

	.target	sm_100

	.elftype	@"ET_EXEC"


//--------------------- .note.nv.tkinfo           --------------------------
	.section	.note.nv.tkinfo,"",@"SHT_NOTE"
	.sectionflags	@"SHF_NOTE_NV_TKINFO"
	.tkinfo
        /*0018*/ 	.word	0x00000002
        /*0030*/ 	.string	""
        /*0030*/ 	.string	"ptxas"
        /*0030*/ 	.string	"Cuda compilation tools, release 13.0, V13.0.88"
        /*0030*/ 	.string	"Build cuda_13.0.r13.0/compiler.36424714_0"
        /*0030*/ 	.string	"-arch sm_100 -m 64 "



//--------------------- .note.nv.cuinfo           --------------------------
	.section	.note.nv.cuinfo,"",@"SHT_NOTE"
	.sectionflags	@"SHF_NOTE_NV_CUINFO"
        /*0018*/ 	.short	0x0002
        /*001a*/ 	.short	0x0064
        /*001c*/ 	.short	0x0082
	.zero		2


//--------------------- .nv.info                  --------------------------
	.section	.nv.info,"",@"SHT_CUDA_INFO"
	.align	4


	//----- nvinfo : EIATTR_REGCOUNT
	.align		4
        /*0000*/ 	.byte	0x04, 0x2f
        /*0002*/ 	.short	(.L_46 - .L_45)
	.align		4
.L_45:
        /*0004*/ 	.word	index@(_Z11init_kernelIN3cub18CUB_300001_SM_100013ScanTileStateIiLb1EEEEvT_i)
        /*0008*/ 	.word	0x00000008


	//----- nvinfo : EIATTR_FRAME_SIZE
	.align		4
.L_46:
        /*000c*/ 	.byte	0x04, 0x11
        /*000e*/ 	.short	(.L_48 - .L_47)
	.align		4
.L_47:
        /*0010*/ 	.word	index@(_Z11init_kernelIN3cub18CUB_300001_SM_100013ScanTileStateIiLb1EEEEvT_i)
        /*0014*/ 	.word	0x00000000


	//----- nvinfo : EIATTR_REGCOUNT
	.align		4
.L_48:
        /*0018*/ 	.byte	0x04, 0x2f
        /*001a*/ 	.short	(.L_50 - .L_49)
	.align		4
.L_49:
        /*001c*/ 	.word	index@(_Z26decoupled_look_back_kernelIiEvN3cub18CUB_300001_SM_100013ScanTileStateIT_Xsr3cub18CUB_300001_SM_10006detail12is_primitiveIS3_EE5valueEEE)
        /*0020*/ 	.word	0x00000019


	//----- nvinfo : EIATTR_FRAME_SIZE
	.align		4
.L_50:
        /*0024*/ 	.byte	0x04, 0x11
        /*0026*/ 	.short	(.L_52 - .L_51)
	.align		4
.L_51:
        /*0028*/ 	.word	index@(_Z26decoupled_look_back_kernelIiEvN3cub18CUB_300001_SM_100013ScanTileStateIT_Xsr3cub18CUB_300001_SM_10006detail12is_primitiveIS3_EE5valueEEE)
        /*002c*/ 	.word	0x00000010


	//----- nvinfo : EIATTR_REGCOUNT
	.align		4
.L_52:
        /*0030*/ 	.byte	0x04, 0x2f
        /*0032*/ 	.short	(.L_54 - .L_53)
	.align		4
.L_53:
        /*0034*/ 	.word	index@(_ZN3cub18CUB_300001_SM_10006detail11EmptyKernelIvEEvv)
        /*0038*/ 	.word	0x00000004


	//----- nvinfo : EIATTR_FRAME_SIZE
	.align		4
.L_54:
        /*003c*/ 	.byte	0x04, 0x11
        /*003e*/ 	.short	(.L_56 - .L_55)
	.align		4
.L_55:
        /*0040*/ 	.word	index@(_ZN3cub18CUB_300001_SM_10006detail11EmptyKernelIvEEvv)
        /*0044*/ 	.word	0x00000000


	//----- nvinfo : EIATTR_REGCOUNT
	.align		4
.L_56:
        /*0048*/ 	.byte	0x04, 0x2f
        /*004a*/ 	.short	(.L_58 - .L_57)
	.align		4
.L_57:
        /*004c*/ 	.word	index@(_ZN3cub18CUB_300001_SM_10006detail8for_each13static_kernelINS2_12policy_hub_t12policy_500_tEmN6thrust24THRUST_300001_SM_1000_NS8cuda_cub20__uninitialized_fill7functorINS7_10device_ptrIhEEhEEEEvT0_T1_)
        /*0050*/ 	.word	0x0000000a


	//----- nvinfo : EIATTR_FRAME_SIZE
	.align		4
.L_58:
        /*0054*/ 	.byte	0x04, 0x11
        /*0056*/ 	.short	(.L_60 - .L_59)
	.align		4
.L_59:
        /*0058*/ 	.word	index@(_ZN3cub18CUB_300001_SM_10006detail8for_each13static_kernelINS2_12policy_hub_t12policy_500_tEmN6thrust24THRUST_300001_SM_1000_NS8cuda_cub20__uninitialized_fill7functorINS7_10device_ptrIhEEhEEEEvT0_T1_)
        /*005c*/ 	.word	0x00000000


	//----- nvinfo : EIATTR_MIN_STACK_SIZE
	.align		4
.L_60:
        /*0060*/ 	.byte	0x04, 0x12
        /*0062*/ 	.short	(.L_62 - .L_61)
	.align		4
.L_61:
        /*0064*/ 	.word	index@(_ZN3cub18CUB_300001_SM_10006detail8for_each13static_kernelINS2_12policy_hub_t12policy_500_tEmN6thrust24THRUST_300001_SM_1000_NS8cuda_cub20__uninitialized_fill7functorINS7_10device_ptrIhEEhEEEEvT0_T1_)
        /*0068*/ 	.word	0x00000000


	//----- nvinfo : EIATTR_MIN_STACK_SIZE
	.align		4
.L_62:
        /*006c*/ 	.byte	0x04, 0x12
        /*006e*/ 	.short	(.L_64 - .L_63)
	.align		4
.L_63:
        /*0070*/ 	.word	index@(_ZN3cub18CUB_300001_SM_10006detail11EmptyKernelIvEEvv)
        /*0074*/ 	.word	0x00000000


	//----- nvinfo : EIATTR_MIN_STACK_SIZE
	.align		4
.L_64:
        /*0078*/ 	.byte	0x04, 0x12
        /*007a*/ 	.short	(.L_66 - .L_65)
	.align		4
.L_65:
        /*007c*/ 	.word	index@(_Z26decoupled_look_back_kernelIiEvN3cub18CUB_300001_SM_100013ScanTileStateIT_Xsr3cub18CUB_300001_SM_10006detail12is_primitiveIS3_EE5valueEEE)
        /*0080*/ 	.word	0x00000010


	//----- nvinfo : EIATTR_MIN_STACK_SIZE
	.align		4
.L_66:
        /*0084*/ 	.byte	0x04, 0x12
        /*0086*/ 	.short	(.L_68 - .L_67)
	.align		4
.L_67:
        /*0088*/ 	.word	index@(_Z11init_kernelIN3cub18CUB_300001_SM_100013ScanTileStateIiLb1EEEEvT_i)
        /*008c*/ 	.word	0x00000000
.L_68:


//--------------------- .nv.compat                --------------------------
	.section	.nv.compat,"",@"SHT_CUDA_COMPAT_INFO"
	.align	4
        /*0000*/ 	.byte	0x02, 0x09, 0x00, 0x00, 0x02, 0x02, 0x01, 0x00, 0x02, 0x05, 0x05, 0x00, 0x03, 0x07, 0x01, 0x01
        /*0010*/ 	.byte	0x02, 0x03, 0x00, 0x00, 0x02, 0x06, 0x01, 0x00, 0x04, 0x0b, 0x08, 0x00, 0x09, 0x00, 0x00, 0x00
        /*0020*/ 	.byte	0x00, 0x00, 0x00, 0x00


//--------------------- .nv.info._ZN3cub18CUB_300001_SM_10006detail8for_each13static_kernelINS2_12policy_hub_t12policy_500_tEmN6thrust24THRUST_300001_SM_1000_NS8cuda_cub20__uninitialized_fill7functorINS7_10device_ptrIhEEhEEEEvT0_T1_ --------------------------
	.section	.nv.info._ZN3cub18CUB_300001_SM_10006detail8for_each13static_kernelINS2_12policy_hub_t12policy_500_tEmN6thrust24THRUST_300001_SM_1000_NS8cuda_cub20__uninitialized_fill7functorINS7_10device_ptrIhEEhEEEEvT0_T1_,"",@"SHT_CUDA_INFO"
	.sectionflags	@""
	.align	4


	//----- nvinfo : EIATTR_CUDA_API_VERSION
	.align		4
        /*0000*/ 	.byte	0x04, 0x37
        /*0002*/ 	.short	(.L_70 - .L_69)
.L_69:
        /*0004*/ 	.word	0x00000082


	//----- nvinfo : EIATTR_KPARAM_INFO
	.align		4
.L_70:
        /*0008*/ 	.byte	0x04, 0x17
        /*000a*/ 	.short	(.L_72 - .L_71)
.L_71:
        /*000c*/ 	.word	0x00000000
        /*0010*/ 	.short	0x0001
        /*0012*/ 	.short	0x0008
        /*0014*/ 	.byte	0x00, 0xf0, 0x41, 0x00


	//----- nvinfo : EIATTR_KPARAM_INFO
	.align		4
.L_72:
        /*0018*/ 	.byte	0x04, 0x17
        /*001a*/ 	.short	(.L_74 - .L_73)
.L_73:
        /*001c*/ 	.word	0x00000000
        /*0020*/ 	.short	0x0000
        /*0022*/ 	.short	0x0000
        /*0024*/ 	.byte	0x00, 0xf0, 0x21, 0x00


	//----- nvinfo : EIATTR_SPARSE_MMA_MASK
	.align		4
.L_74:
        /*0028*/ 	.byte	0x03, 0x50
        /*002a*/ 	.short	0x0000


	//----- nvinfo : EIATTR_MAXREG_COUNT
	.align		4
        /*002c*/ 	.byte	0x03, 0x1b
        /*002e*/ 	.short	0x00ff


	//----- nvinfo : EIATTR_MERCURY_ISA_VERSION
	.align		4
        /*0030*/ 	.byte	0x03, 0x5f
        /*0032*/ 	.short	0x0101


	//----- nvinfo : EIATTR_VRC_CTA_INIT_COUNT
	.align		4
        /*0034*/ 	.byte	0x02, 0x4a
	.zero		1
	.zero		1


	//----- nvinfo : EIATTR_EXIT_INSTR_OFFSETS
	.align		4
        /*0038*/ 	.byte	0x04, 0x1c
        /*003a*/ 	.short	(.L_76 - .L_75)


	//   ....[0]....
.L_75:
        /*003c*/ 	.word	0x00000120


	//   ....[1]....
        /*0040*/ 	.word	0x000001f0


	//   ....[2]....
        /*0044*/ 	.word	0x00000210


	//----- nvinfo : EIATTR_MAX_THREADS
	.align		4
.L_76:
        /*0048*/ 	.byte	0x04, 0x05
        /*004a*/ 	.short	(.L_78 - .L_77)
.L_77:
        /*004c*/ 	.word	0x00000100
        /*0050*/ 	.word	0x00000001
        /*0054*/ 	.word	0x00000001


	//----- nvinfo : EIATTR_CBANK_PARAM_SIZE
	.align		4
.L_78:
        /*0058*/ 	.byte	0x03, 0x19
        /*005a*/ 	.short	0x0018


	//----- nvinfo : EIATTR_PARAM_CBANK
	.align		4
        /*005c*/ 	.byte	0x04, 0x0a
        /*005e*/ 	.short	(.L_80 - .L_79)
	.align		4
.L_79:
        /*0060*/ 	.word	index@(.nv.constant0._ZN3cub18CUB_300001_SM_10006detail8for_each13static_kernelINS2_12policy_hub_t12policy_500_tEmN6thrust24THRUST_300001_SM_1000_NS8cuda_cub20__uninitialized_fill7functorINS7_10device_ptrIhEEhEEEEvT0_T1_)
        /*0064*/ 	.short	0x0380
        /*0066*/ 	.short	0x0018


	//----- nvinfo : EIATTR_SW_WAR
	.align		4
.L_80:
        /*0068*/ 	.byte	0x04, 0x36
        /*006a*/ 	.short	(.L_82 - .L_81)
.L_81:
        /*006c*/ 	.word	0x00000008
.L_82:


//--------------------- .nv.info._ZN3cub18CUB_300001_SM_10006detail11EmptyKernelIvEEvv --------------------------
	.section	.nv.info._ZN3cub18CUB_300001_SM_10006detail11EmptyKernelIvEEvv,"",@"SHT_CUDA_INFO"
	.sectionflags	@""
	.align	4


	//----- nvinfo : EIATTR_CUDA_API_VERSION
	.align		4
        /*0000*/ 	.byte	0x04, 0x37
        /*0002*/ 	.short	(.L_84 - .L_83)
.L_83:
        /*0004*/ 	.word	0x00000082


	//----- nvinfo : EIATTR_SPARSE_MMA_MASK
	.align		4
.L_84:
        /*0008*/ 	.byte	0x03, 0x50
        /*000a*/ 	.short	0x0000


	//----- nvinfo : EIATTR_MAXREG_COUNT
	.align		4
        /*000c*/ 	.byte	0x03, 0x1b
        /*000e*/ 	.short	0x00ff


	//----- nvinfo : EIATTR_MERCURY_ISA_VERSION
	.align		4
        /*0010*/ 	.byte	0x03, 0x5f
        /*0012*/ 	.short	0x0101


	//----- nvinfo : EIATTR_VRC_CTA_INIT_COUNT
	.align		4
        /*0014*/ 	.byte	0x02, 0x4a
	.zero		1
	.zero		1


	//----- nvinfo : EIATTR_EXIT_INSTR_OFFSETS
	.align		4
        /*0018*/ 	.byte	0x04, 0x1c
        /*001a*/ 	.short	(.L_86 - .L_85)


	//   ....[0]....
.L_85:
        /*001c*/ 	.word	0x00000010


	//----- nvinfo : EIATTR_SW_WAR
	.align		4
.L_86:
        /*0020*/ 	.byte	0x04, 0x36
        /*0022*/ 	.short	(.L_88 - .L_87)
.L_87:
        /*0024*/ 	.word	0x00000008
.L_88:


//--------------------- .nv.info._Z26decoupled_look_back_kernelIiEvN3cub18CUB_300001_SM_100013ScanTileStateIT_Xsr3cub18CUB_300001_SM_10006detail12is_primitiveIS3_EE5valueEEE --------------------------
	.section	.nv.info._Z26decoupled_look_back_kernelIiEvN3cub18CUB_300001_SM_100013ScanTileStateIT_Xsr3cub18CUB_300001_SM_10006detail12is_primitiveIS3_EE5valueEEE,"",@"SHT_CUDA_INFO"
	.sectionflags	@""
	.align	4


	//----- nvinfo : EIATTR_CUDA_API_VERSION
	.align		4
        /*0000*/ 	.byte	0x04, 0x37
        /*0002*/ 	.short	(.L_90 - .L_89)
.L_89:
        /*0004*/ 	.word	0x00000082


	//----- nvinfo : EIATTR_KPARAM_INFO
	.align		4
.L_90:
        /*0008*/ 	.byte	0x04, 0x17
        /*000a*/ 	.short	(.L_92 - .L_91)
.L_91:
        /*000c*/ 	.word	0x00000000
        /*0010*/ 	.short	0x0000
        /*0012*/ 	.short	0x0000
        /*0014*/ 	.byte	0x00, 0xf0, 0x21, 0x00


	//----- nvinfo : EIATTR_SPARSE_MMA_MASK
	.align		4
.L_92:
        /*0018*/ 	.byte	0x03, 0x50
        /*001a*/ 	.short	0x0000


	//----- nvinfo : EIATTR_MAXREG_COUNT
	.align		4
        /*001c*/ 	.byte	0x03, 0x1b
        /*001e*/ 	.short	0x00ff


	//----- nvinfo : EIATTR_EXTERNS
	.align		4
        /*0020*/ 	.byte	0x04, 0x0f
        /*0022*/ 	.short	(.L_94 - .L_93)


	//   ....[0]....
	.align		4
.L_93:
        /*0024*/ 	.word	index@(vprintf)


	//----- nvinfo : EIATTR_MERCURY_ISA_VERSION
	.align		4
.L_94:
        /*0028*/ 	.byte	0x03, 0x5f
        /*002a*/ 	.short	0x0101


	//----- nvinfo : EIATTR_COOP_GROUP_MASK_REGIDS
	.align		4
        /*002c*/ 	.byte	0x04, 0x29
        /*002e*/ 	.short	(.L_96 - .L_95)


	//   ....[0]....
.L_95:
        /*0030*/ 	.word	0xffffffff


	//   ....[1]....
        /*0034*/ 	.word	0xffffffff


	//   ....[2]....
        /*0038*/ 	.word	0xffffffff


	//   ....[3]....
        /*003c*/ 	.word	0xffffffff


	//   ....[4]....
        /*0040*/ 	.word	0xffffffff


	//   ....[5]....
        /*0044*/ 	.word	0xffffffff


	//   ....[6]....
        /*0048*/ 	.word	0xffffffff


	//   ....[7]....
        /*004c*/ 	.word	0xffffffff


	//   ....[8]....
        /*0050*/ 	.word	0xffffffff


	//   ....[9]....
        /*0054*/ 	.word	0xffffffff


	//   ....[10]....
        /*0058*/ 	.word	0xffffffff


	//   ....[11]....
        /*005c*/ 	.word	0xffffffff


	//   ....[12]....
        /*0060*/ 	.word	0xffffffff


	//   ....[13]....
        /*0064*/ 	.word	0xffffffff


	//   ....[14]....
        /*0068*/ 	.word	0xffffffff


	//   ....[15]....
        /*006c*/ 	.word	0xffffffff


	//   ....[16]....
        /*0070*/ 	.word	0xffffffff


	//   ....[17]....
        /*0074*/ 	.word	0xffffffff


	//----- nvinfo : EIATTR_COOP_GROUP_INSTR_OFFSETS
	.align		4
.L_96:
        /*0078*/ 	.byte	0x04, 0x28
        /*007a*/ 	.short	(.L_98 - .L_97)


	//   ....[0]....
.L_97:
        /*007c*/ 	.word	0x00000300


	//   ....[1]....
        /*0080*/ 	.word	0x000003d0


	//   ....[2]....
        /*0084*/ 	.word	0x00000420


	//   ....[3]....
        /*0088*/ 	.word	0x000004a0


	//   ....[4]....
        /*008c*/ 	.word	0x00000520


	//   ....[5]....
        /*0090*/ 	.word	0x00000560


	//   ....[6]....
        /*0094*/ 	.word	0x000005a0


	//   ....[7]....
        /*0098*/ 	.word	0x00000600


	//   ....[8]....
        /*009c*/ 	.word	0x00000610


	//   ....[9]....
        /*00a0*/ 	.word	0x000006b0


	//   ....[10]....
        /*00a4*/ 	.word	0x00000790


	//   ....[11]....
        /*00a8*/ 	.word	0x000007d0


	//   ....[12]....
        /*00ac*/ 	.word	0x00000820


	//   ....[13]....
        /*00b0*/ 	.word	0x00000880


	//   ....[14]....
        /*00b4*/ 	.word	0x000008c0


	//   ....[15]....
        /*00b8*/ 	.word	0x00000900


	//   ....[16]....
        /*00bc*/ 	.word	0x00000940


	//   ....[17]....
        /*00c0*/ 	.word	0x00000950


	//----- nvinfo : EIATTR_VRC_CTA_INIT_COUNT
	.align		4
.L_98:
        /*00c4*/ 	.byte	0x02, 0x4a
	.zero		1
	.zero		1


	//----- nvinfo : EIATTR_SYSCALL_OFFSETS
	.align		4
        /*00c8*/ 	.byte	0x04, 0x46
        /*00ca*/ 	.short	(.L_100 - .L_99)


	//   ....[0]....
.L_99:
        /*00cc*/ 	.word	0x00000180


	//   ....[1]....
        /*00d0*/ 	.word	0x00000a70


	//----- nvinfo : EIATTR_EXIT_INSTR_OFFSETS
	.align		4
.L_100:
        /*00d4*/ 	.byte	0x04, 0x1c
        /*00d6*/ 	.short	(.L_102 - .L_101)


	//   ....[0]....
.L_101:
        /*00d8*/ 	.word	0x000000c0


	//   ....[1]....
        /*00dc*/ 	.word	0x00000190


	//   ....[2]....
        /*00e0*/ 	.word	0x000001b0


	//   ....[3]....
        /*00e4*/ 	.word	0x000009a0


	//   ....[4]....
        /*00e8*/ 	.word	0x00000a80


	//----- nvinfo : EIATTR_CRS_STACK_SIZE
	.align		4
.L_102:
        /*00ec*/ 	.byte	0x04, 0x1e
        /*00ee*/ 	.short	(.L_104 - .L_103)
.L_103:
        /*00f0*/ 	.word	0x00000000


	//----- nvinfo : EIATTR_CBANK_PARAM_SIZE
	.align		4
.L_104:
        /*00f4*/ 	.byte	0x03, 0x19
        /*00f6*/ 	.short	0x0008


	//----- nvinfo : EIATTR_PARAM_CBANK
	.align		4
        /*00f8*/ 	.byte	0x04, 0x0a
        /*00fa*/ 	.short	(.L_106 - .L_105)
	.align		4
.L_105:
        /*00fc*/ 	.word	index@(.nv.constant0._Z26decoupled_look_back_kernelIiEvN3cub18CUB_300001_SM_100013ScanTileStateIT_Xsr3cub18CUB_300001_SM_10006detail12is_primitiveIS3_EE5valueEEE)
        /*0100*/ 	.short	0x0380
        /*0102*/ 	.short	0x0008


	//----- nvinfo : EIATTR_SW_WAR
	.align		4
.L_106:
        /*0104*/ 	.byte	0x04, 0x36
        /*0106*/ 	.short	(.L_108 - .L_107)
.L_107:
        /*0108*/ 	.word	0x00000008
.L_108:


//--------------------- .nv.info._Z11init_kernelIN3cub18CUB_300001_SM_100013ScanTileStateIiLb1EEEEvT_i --------------------------
	.section	.nv.info._Z11init_kernelIN3cub18CUB_300001_SM_100013ScanTileStateIiLb1EEEEvT_i,"",@"SHT_CUDA_INFO"
	.sectionflags	@""
	.align	4


	//----- nvinfo : EIATTR_CUDA_API_VERSION
	.align		4
        /*0000*/ 	.byte	0x04, 0x37
        /*0002*/ 	.short	(.L_110 - .L_109)
.L_109:
        /*0004*/ 	.word	0x00000082


	//----- nvinfo : EIATTR_KPARAM_INFO
	.align		4
.L_110:
        /*0008*/ 	.byte	0x04, 0x17
        /*000a*/ 	.short	(.L_112 - .L_111)
.L_111:
        /*000c*/ 	.word	0x00000000
        /*0010*/ 	.short	0x0001
        /*0012*/ 	.short	0x0008
        /*0014*/ 	.byte	0x00, 0xf0, 0x11, 0x00


	//----- nvinfo : EIATTR_KPARAM_INFO
	.align		4
.L_112:
        /*0018*/ 	.byte	0x04, 0x17
        /*001a*/ 	.short	(.L_114 - .L_113)
.L_113:
        /*001c*/ 	.word	0x00000000
        /*0020*/ 	.short	0x0000
        /*0022*/ 	.short	0x0000
        /*0024*/ 	.byte	0x00, 0xf0, 0x21, 0x00


	//----- nvinfo : EIATTR_SPARSE_MMA_MASK
	.align		4
.L_114:
        /*0028*/ 	.byte	0x03, 0x50
        /*002a*/ 	.short	0x0000


	//----- nvinfo : EIATTR_MAXREG_COUNT
	.align		4
        /*002c*/ 	.byte	0x03, 0x1b
        /*002e*/ 	.short	0x00ff


	//----- nvinfo : EIATTR_MERCURY_ISA_VERSION
	.align		4
        /*0030*/ 	.byte	0x03, 0x5f
        /*0032*/ 	.short	0x0101


	//----- nvinfo : EIATTR_VRC_CTA_INIT_COUNT
	.align		4
        /*0034*/ 	.byte	0x02, 0x4a
	.zero		1
	.zero		1


	//----- nvinfo : EIATTR_EXIT_INSTR_OFFSETS
	.align		4
        /*0038*/ 	.byte	0x04, 0x1c
        /*003a*/ 	.short	(.L_116 - .L_115)


	//   ....[0]....
.L_115:
        /*003c*/ 	.word	0x000000f0


	//   ....[1]....
        /*0040*/ 	.word	0x00000130


	//----- nvinfo : EIATTR_CBANK_PARAM_SIZE
	.align		4
.L_116:
        /*0044*/ 	.byte	0x03, 0x19
        /*0046*/ 	.short	0x000c


	//----- nvinfo : EIATTR_PARAM_CBANK
	.align		4
        /*0048*/ 	.byte	0x04, 0x0a
        /*004a*/ 	.short	(.L_118 - .L_117)
	.align		4
.L_117:
        /*004c*/ 	.word	index@(.nv.constant0._Z11init_kernelIN3cub18CUB_300001_SM_100013ScanTileStateIiLb1EEEEvT_i)
        /*0050*/ 	.short	0x0380
        /*0052*/ 	.short	0x000c


	//----- nvinfo : EIATTR_SW_WAR
	.align		4
.L_118:
        /*0054*/ 	.byte	0x04, 0x36
        /*0056*/ 	.short	(.L_120 - .L_119)
.L_119:
        /*0058*/ 	.word	0x00000008
.L_120:


//--------------------- .nv.callgraph             --------------------------
	.section	.nv.callgraph,"",@"SHT_CUDA_CALLGRAPH"
	.align	4
	.sectionentsize	8
	.align		4
        /*0000*/ 	.word	0x00000000
	.align		4
        /*0004*/ 	.word	0xffffffff
	.align		4
        /*0008*/ 	.word	index@(_Z26decoupled_look_back_kernelIiEvN3cub18CUB_300001_SM_100013ScanTileStateIT_Xsr3cub18CUB_300001_SM_10006detail12is_primitiveIS3_EE5valueEEE)
	.align		4
        /*000c*/ 	.word	index@(vprintf)
	.align		4
        /*0010*/ 	.word	0x00000000
	.align		4
        /*0014*/ 	.word	0xfffffffe
	.align		4
        /*0018*/ 	.word	0x00000000
	.align		4
        /*001c*/ 	.word	0xfffffffd
	.align		4
        /*0020*/ 	.word	0x00000000
	.align		4
        /*0024*/ 	.word	0xfffffffc


//--------------------- .nv.constant4             --------------------------
	.section	.nv.constant4,"a",@progbits
	.align	8
	.align		8
.nv.constant4:
        /*0000*/ 	.dword	_ZN30_INTERNAL_39a7f73f_4_k_cu_main4cuda3std3__45__cpo5beginE
	.align		8
        /*0008*/ 	.dword	_ZN30_INTERNAL_39a7f73f_4_k_cu_main4cuda3std3__45__cpo3endE
	.align		8
        /*0010*/ 	.dword	_ZN30_INTERNAL_39a7f73f_4_k_cu_main4cuda3std3__45__cpo6cbeginE
	.align		8
        /*0018*/ 	.dword	_ZN30_INTERNAL_39a7f73f_4_k_cu_main4cuda3std3__45__cpo4cendE
	.align		8
        /*0020*/ 	.dword	_ZN30_INTERNAL_39a7f73f_4_k_cu_main4cuda3std3__45__cpo6rbeginE
	.align		8
        /*0028*/ 	.dword	_ZN30_INTERNAL_39a7f73f_4_k_cu_main4cuda3std3__45__cpo4rendE
	.align		8
        /*0030*/ 	.dword	_ZN30_INTERNAL_39a7f73f_4_k_cu_main4cuda3std3__45__cpo7crbeginE
	.align		8
        /*0038*/ 	.dword	_ZN30_INTERNAL_39a7f73f_4_k_cu_main4cuda3std3__45__cpo5crendE
	.align		8
        /*0040*/ 	.dword	_ZN30_INTERNAL_39a7f73f_4_k_cu_main4cuda3std3__432_GLOBAL__N__39a7f73f_4_k_cu_main6ignoreE
	.align		8
        /*0048*/ 	.dword	_ZN30_INTERNAL_39a7f73f_4_k_cu_main4cuda3std3__419piecewise_constructE
	.align		8
        /*0050*/ 	.dword	_ZN30_INTERNAL_39a7f73f_4_k_cu_main4cuda3std3__48in_placeE
	.align		8
        /*0058*/ 	.dword	_ZN30_INTERNAL_39a7f73f_4_k_cu_main4cuda3std3__420unreachable_sentinelE
	.align		8
        /*0060*/ 	.dword	_ZN30_INTERNAL_39a7f73f_4_k_cu_main4cuda3std3__47nulloptE
	.align		8
        /*0068*/ 	.dword	_ZN30_INTERNAL_39a7f73f_4_k_cu_main4cuda3std3__48unexpectE
	.align		8
        /*0070*/ 	.dword	_ZN30_INTERNAL_39a7f73f_4_k_cu_main4cuda3std6ranges3__45__cpo4swapE
	.align		8
        /*0078*/ 	.dword	_ZN30_INTERNAL_39a7f73f_4_k_cu_main4cuda3std6ranges3__45__cpo9iter_moveE
	.align		8
        /*0080*/ 	.dword	_ZN30_INTERNAL_39a7f73f_4_k_cu_main4cuda3std6ranges3__45__cpo5beginE
	.align		8
        /*0088*/ 	.dword	_ZN30_INTERNAL_39a7f73f_4_k_cu_main4cuda3std6ranges3__45__cpo3endE
	.align		8
        /*0090*/ 	.dword	_ZN30_INTERNAL_39a7f73f_4_k_cu_main4cuda3std6ranges3__45__cpo6cbeginE
	.align		8
        /*0098*/ 	.dword	_ZN30_INTERNAL_39a7f73f_4_k_cu_main4cuda3std6ranges3__45__cpo4cendE
	.align		8
        /*00a0*/ 	.dword	_ZN30_INTERNAL_39a7f73f_4_k_cu_main4cuda3std6ranges3__45__cpo7advanceE
	.align		8
        /*00a8*/ 	.dword	_ZN30_INTERNAL_39a7f73f_4_k_cu_main4cuda3std6ranges3__45__cpo9iter_swapE
	.align		8
        /*00b0*/ 	.dword	_ZN30_INTERNAL_39a7f73f_4_k_cu_main4cuda3std6ranges3__45__cpo4nextE
	.align		8
        /*00b8*/ 	.dword	_ZN30_INTERNAL_39a7f73f_4_k_cu_main4cuda3std6ranges3__45__cpo4prevE
	.align		8
        /*00c0*/ 	.dword	_ZN30_INTERNAL_39a7f73f_4_k_cu_main4cuda3std6ranges3__45__cpo4dataE
	.align		8
        /*00c8*/ 	.dword	_ZN30_INTERNAL_39a7f73f_4_k_cu_main4cuda3std6ranges3__45__cpo5cdataE
	.align		8
        /*00d0*/ 	.dword	_ZN30_INTERNAL_39a7f73f_4_k_cu_main4cuda3std6ranges3__45__cpo4sizeE
	.align		8
        /*00d8*/ 	.dword	_ZN30_INTERNAL_39a7f73f_4_k_cu_main4cuda3std6ranges3__45__cpo5ssizeE
	.align		8
        /*00e0*/ 	.dword	_ZN30_INTERNAL_39a7f73f_4_k_cu_main4cuda3std6ranges3__45__cpo8distanceE
	.align		8
        /*00e8*/ 	.dword	_ZN30_INTERNAL_39a7f73f_4_k_cu_main6thrust24THRUST_300001_SM_1000_NS8cuda_cub3parE
	.align		8
        /*00f0*/ 	.dword	_ZN30_INTERNAL_39a7f73f_4_k_cu_main6thrust24THRUST_300001_SM_1000_NS8cuda_cub10par_nosyncE
	.align		8
        /*00f8*/ 	.dword	_ZN30_INTERNAL_39a7f73f_4_k_cu_main6thrust24THRUST_300001_SM_1000_NS6system6detail10sequential3seqE
	.align		8
        /*0100*/ 	.dword	_ZN30_INTERNAL_39a7f73f_4_k_cu_main6thrust24THRUST_300001_SM_1000_NS12placeholders2_1E
	.align		8
        /*0108*/ 	.dword	_ZN30_INTERNAL_39a7f73f_4_k_cu_main6thrust24THRUST_300001_SM_1000_NS12placeholders2_2E
	.align		8
        /*0110*/ 	.dword	_ZN30_INTERNAL_39a7f73f_4_k_cu_main6thrust24THRUST_300001_SM_1000_NS12placeholders2_3E
	.align		8
        /*0118*/ 	.dword	_ZN30_INTERNAL_39a7f73f_4_k_cu_main6thrust24THRUST_300001_SM_1000_NS12placeholders2_4E
	.align		8
        /*0120*/ 	.dword	_ZN30_INTERNAL_39a7f73f_4_k_cu_main6thrust24THRUST_300001_SM_1000_NS12placeholders2_5E
	.align		8
        /*0128*/ 	.dword	_ZN30_INTERNAL_39a7f73f_4_k_cu_main6thrust24THRUST_300001_SM_1000_NS12placeholders2_6E
	.align		8
        /*0130*/ 	.dword	_ZN30_INTERNAL_39a7f73f_4_k_cu_main6thrust24THRUST_300001_SM_1000_NS12placeholders2_7E
	.align		8
        /*0138*/ 	.dword	_ZN30_INTERNAL_39a7f73f_4_k_cu_main6thrust24THRUST_300001_SM_1000_NS12placeholders2_8E
	.align		8
        /*0140*/ 	.dword	_ZN30_INTERNAL_39a7f73f_4_k_cu_main6thrust24THRUST_300001_SM_1000_NS12placeholders2_9E
	.align		8
        /*0148*/ 	.dword	_ZN30_INTERNAL_39a7f73f_4_k_cu_main6thrust24THRUST_300001_SM_1000_NS12placeholders3_10E
	.align		8
        /*0150*/ 	.dword	_ZN30_INTERNAL_39a7f73f_4_k_cu_main6thrust24THRUST_300001_SM_1000_NS3seqE
	.align		8
        /*0158*/ 	.dword	$str
	.align		8
        /*0160*/ 	.dword	$str$1
	.align		8
        /*0168*/ 	.dword	vprintf


//--------------------- .text._ZN3cub18CUB_300001_SM_10006detail8for_each13static_kernelINS2_12policy_hub_t12policy_500_tEmN6thrust24THRUST_300001_SM_1000_NS8cuda_cub20__uninitialized_fill7functorINS7_10device_ptrIhEEhEEEEvT0_T1_ --------------------------
	.section	.text._ZN3cub18CUB_300001_SM_10006detail8for_each13static_kernelINS2_12policy_hub_t12policy_500_tEmN6thrust24THRUST_300001_SM_1000_NS8cuda_cub20__uninitialized_fill7functorINS7_10device_ptrIhEEhEEEEvT0_T1_,"ax",@progbits
	.align	128
        .global         _ZN3cub18CUB_300001_SM_10006detail8for_each13static_kernelINS2_12policy_hub_t12policy_500_tEmN6thrust24THRUST_300001_SM_1000_NS8cuda_cub20__uninitialized_fill7functorINS7_10device_ptrIhEEhEEEEvT0_T1_
        .type           _ZN3cub18CUB_300001_SM_10006detail8for_each13static_kernelINS2_12policy_hub_t12policy_500_tEmN6thrust24THRUST_300001_SM_1000_NS8cuda_cub20__uninitialized_fill7functorINS7_10device_ptrIhEEhEEEEvT0_T1_,@function
        .size           _ZN3cub18CUB_300001_SM_10006detail8for_each13static_kernelINS2_12policy_hub_t12policy_500_tEmN6thrust24THRUST_300001_SM_1000_NS8cuda_cub20__uninitialized_fill7functorINS7_10device_ptrIhEEhEEEEvT0_T1_,(.L_x_20 - _ZN3cub18CUB_300001_SM_10006detail8for_each13static_kernelINS2_12policy_hub_t12policy_500_tEmN6thrust24THRUST_300001_SM_1000_NS8cuda_cub20__uninitialized_fill7functorINS7_10device_ptrIhEEhEEEEvT0_T1_)
        .other          _ZN3cub18CUB_300001_SM_10006detail8for_each13static_kernelINS2_12policy_hub_t12policy_500_tEmN6thrust24THRUST_300001_SM_1000_NS8cuda_cub20__uninitialized_fill7functorINS7_10device_ptrIhEEhEEEEvT0_T1_,@"STO_CUDA_ENTRY STV_DEFAULT"
_ZN3cub18CUB_300001_SM_10006detail8for_each13static_kernelINS2_12policy_hub_t12policy_500_tEmN6thrust24THRUST_300001_SM_1000_NS8cuda_cub20__uninitialized_fill7functorINS7_10device_ptrIhEEhEEEEvT0_T1_:
.text._ZN3cub18CUB_300001_SM_10006detail8for_each13static_kernelINS2_12policy_hub_t12policy_500_tEmN6thrust24THRUST_300001_SM_1000_NS8cuda_cub20__uninitialized_fill7functorINS7_10device_ptrIhEEhEEEEvT0_T1_:
[----:B------:R-:W-:Y:S08]  /*0000*/  LDC R1, c[0x0][0x37c] ;  /* 0x0000df00ff017b82 */ /* 0x000ff00000000800 */
[----:B------:R-:W0:Y:S01]  /*0010*/  S2UR UR4, SR_CTAID.X ;  /* 0x00000000000479c3 */ /* 0x000e220000002500 */
[----:B------:R-:W1:Y:S01]  /*0020*/  LDCU.64 UR6, c[0x0][0x380] ;  /* 0x00007000ff0677ac */ /* 0x000e620008000a00 */
[----:B------:R-:W2:Y:S06]  /*0030*/  LDCU.64 UR8, c[0x0][0x358] ;  /* 0x00006b00ff0877ac */ /* 0x000eac0008000a00 */
[----:B------:R-:W3:Y:S01]  /*0040*/  LDC R5, c[0x0][0x390] ;  /* 0x0000e400ff057b82 */ /* 0x000ee20000000800 */
[----:B0-----:R-:W-:-:S04]  /*0050*/  UIMAD.WIDE.U32 UR4, UR4, 0x200, URZ ;  /* 0x00000200040478a5 */ /* 0x001fc8000f8e00ff */
[----:B-1----:R-:W-:-:S04]  /*0060*/  UIADD3 UR6, UP0, UPT, -UR4, UR6, URZ ;  /* 0x0000000604067290 */ /* 0x002fc8000ff1e1ff */
[----:B------:R-:W-:Y:S01]  /*0070*/  UIADD3.X UR7, UPT, UPT, ~UR5, UR7, URZ, UP0, !UPT ;  /* 0x0000000705077290 */ /* 0x000fe200087fe5ff */
[----:B---3--:R-:W-:Y:S01]  /*0080*/  PRMT R5, R5, 0x7770, RZ ;  /* 0x0000777005057816 */ /* 0x008fe200000000ff */
[----:B------:R-:W-:-:S04]  /*0090*/  UISETP.GE.U32.AND UP0, UPT, UR6, 0x200, UPT ;  /* 0x000002000600788c */ /* 0x000fc8000bf06070 */
[----:B------:R-:W-:-:S09]  /*00a0*/  UISETP.GE.U32.AND.EX UP0, UPT, UR7, URZ, UPT, UP0 ;  /* 0x000000ff0700728c */ /* 0x000fd2000bf06100 */
[----:B--2---:R-:W-:Y:S05]  /*00b0*/  BRA.U !UP0, `(.L_x_0) ;  /* 0x00000001081c7547 */ /* 0x004fea000b800000 */
[----:B------:R-:W0:Y:S01]  /*00c0*/  S2R R3, SR_TID.X ;  /* 0x0000000000037919 */ /* 0x000e220000002100 */
[----:B------:R-:W0:Y:S02]  /*00d0*/  LDC.64 R6, c[0x0][0x388] ;  /* 0x0000e200ff067b82 */ /* 0x000e240000000a00 */
[----:B0-----:R-:W-:-:S04]  /*00e0*/  IADD3 R2, P0, P1, R6, UR4, R3 ;  /* 0x0000000406027c10 */ /* 0x001fc8000f91e003 */
[----:B------:R-:W-:-:S05]  /*00f0*/  IADD3.X R3, PT, PT, R7, UR5, RZ, P0, P1 ;  /* 0x0000000507037c10 */ /* 0x000fca00087e24ff */
[----:B------:R-:W-:Y:S04]  /*0100*/  STG.E.U8 desc[UR8][R2.64], R5 ;  /* 0x0000000502007986 */ /* 0x000fe8000c101108 */
[----:B------:R-:W-:Y:S01]  /*0110*/  STG.E.U8 desc[UR8][R2.64+0x100], R5 ;  /* 0x0001000502007986 */ /* 0x000fe2000c101108 */
[----:B------:R-:W-:Y:S05]  /*0120*/  EXIT ;  /* 0x000000000000794d */ /* 0x000fea0003800000 */
.L_x_0:
[----:B------:R-:W0:Y:S01]  /*0130*/  S2R R3, SR_TID.X ;  /* 0x0000000000037919 */ /* 0x000e220000002100 */
[----:B------:R-:W1:Y:S01]  /*0140*/  LDC.64 R6, c[0x0][0x388] ;  /* 0x0000e200ff067b82 */ /* 0x000e620000000a00 */
[----:B------:R-:W-:Y:S02]  /*0150*/  IMAD.U32 R2, RZ, RZ, UR7 ;  /* 0x00000007ff027e24 */ /* 0x000fe4000f8e00ff */
[C---:B0-----:R-:W-:Y:S01]  /*0160*/  VIADD R0, R3.reuse, 0x100 ;  /* 0x0000010003007836 */ /* 0x041fe20000000000 */
[----:B------:R-:W-:-:S04]  /*0170*/  ISETP.LT.U32.AND P0, PT, R3, UR6, PT ;  /* 0x0000000603007c0c */ /* 0x000fc8000bf01070 */
[----:B------:R-:W-:Y:S01]  /*0180*/  ISETP.LT.U32.AND P1, PT, R0, UR6, PT ;  /* 0x0000000600007c0c */ /* 0x000fe2000bf21070 */
[----:B------:R-:W-:Y:S01]  /*0190*/  IMAD.U32 R0, RZ, RZ, UR7 ;  /* 0x00000007ff007e24 */ /* 0x000fe2000f8e00ff */
[----:B------:R-:W-:Y:S02]  /*01a0*/  ISETP.GT.U32.AND.EX P0, PT, R2, RZ, PT, P0 ;  /* 0x000000ff0200720c */ /* 0x000fe40003f04100 */
[----:B-1----:R-:W-:Y:S02]  /*01b0*/  IADD3 R2, P2, P3, R6, UR4, R3 ;  /* 0x0000000406027c10 */ /* 0x002fe4000fb5e003 */
[----:B------:R-:W-:Y:S02]  /*01c0*/  ISETP.GT.U32.AND.EX P1, PT, R0, RZ, PT, P1 ;  /* 0x000000ff0000720c */ /* 0x000fe40003f24110 */
[----:B------:R-:W-:-:S07]  /*01d0*/  IADD3.X R3, PT, PT, R7, UR5, RZ, P2, P3 ;  /* 0x0000000507037c10 */ /* 0x000fce00097e64ff */
[----:B------:R0:W-:Y:S04]  /*01e0*/  @P0 STG.E.U8 desc[UR8][R2.64], R5 ;  /* 0x0000000502000986 */ /* 0x0001e8000c101108 */
[----:B------:R-:W-:Y:S05]  /*01f0*/  @!P1 EXIT ;  /* 0x000000000000994d */ /* 0x000fea0003800000 */
[----:B------:R-:W-:Y:S01]  /*0200*/  STG.E.U8 desc[UR8][R2.64+0x100], R5 ;  /* 0x0001000502007986 */ /* 0x000fe2000c101108 */
[----:B------:R-:W-:Y:S05]  /*0210*/  EXIT ;  /* 0x000000000000794d */ /* 0x000fea0003800000 */
.L_x_1:
[----:B------:R-:W-:-:S00]  /*0220*/  BRA `(.L_x_1) ;  /* 0xfffffffc00fc7947 */ /* 0x000fc0000383ffff */
[----:B------:R-:W-:-:S00]  /*0230*/  NOP ;  /* 0x0000000000007918 */ /* 0x000fc00000000000 */
        /* <DEDUP_REMOVED lines=12> */
.L_x_20:


//--------------------- .text._ZN3cub18CUB_300001_SM_10006detail11EmptyKernelIvEEvv --------------------------
	.section	.text._ZN3cub18CUB_300001_SM_10006detail11EmptyKernelIvEEvv,"ax",@progbits
	.align	128
        .global         _ZN3cub18CUB_300001_SM_10006detail11EmptyKernelIvEEvv
        .type           _ZN3cub18CUB_300001_SM_10006detail11EmptyKernelIvEEvv,@function
        .size           _ZN3cub18CUB_300001_SM_10006detail11EmptyKernelIvEEvv,(.L_x_21 - _ZN3cub18CUB_300001_SM_10006detail11EmptyKernelIvEEvv)
        .other          _ZN3cub18CUB_300001_SM_10006detail11EmptyKernelIvEEvv,@"STO_CUDA_ENTRY STV_DEFAULT"
_ZN3cub18CUB_300001_SM_10006detail11EmptyKernelIvEEvv:
.text._ZN3cub18CUB_300001_SM_10006detail11EmptyKernelIvEEvv:
[----:B------:R-:W-:Y:S01]  /*0000*/  LDC R1, c[0x0][0x37c] ;  /* 0x0000df00ff017b82 */ /* 0x000fe20000000800 */
[----:B------:R-:W-:Y:S05]  /*0010*/  EXIT ;  /* 0x000000000000794d */ /* 0x000fea0003800000 */
.L_x_2:
        /* <DEDUP_REMOVED lines=14> */
.L_x_21:


//--------------------- .text._Z26decoupled_look_back_kernelIiEvN3cub18CUB_300001_SM_100013ScanTileStateIT_Xsr3cub18CUB_300001_SM_10006detail12is_primitiveIS3_EE5valueEEE --------------------------
	.section	.text._Z26decoupled_look_back_kernelIiEvN3cub18CUB_300001_SM_100013ScanTileStateIT_Xsr3cub18CUB_300001_SM_10006detail12is_primitiveIS3_EE5valueEEE,"ax",@progbits
	.align	128
        .global         _Z26decoupled_look_back_kernelIiEvN3cub18CUB_300001_SM_100013ScanTileStateIT_Xsr3cub18CUB_300001_SM_10006detail12is_primitiveIS3_EE5valueEEE
        .type           _Z26decoupled_look_back_kernelIiEvN3cub18CUB_300001_SM_100013ScanTileStateIT_Xsr3cub18CUB_300001_SM_10006detail12is_primitiveIS3_EE5valueEEE,@function
        .size           _Z26decoupled_look_back_kernelIiEvN3cub18CUB_300001_SM_100013ScanTileStateIT_Xsr3cub18CUB_300001_SM_10006detail12is_primitiveIS3_EE5valueEEE,(.L_x_22 - _Z26decoupled_look_back_kernelIiEvN3cub18CUB_300001_SM_100013ScanTileStateIT_Xsr3cub18CUB_300001_SM_10006detail12is_primitiveIS3_EE5valueEEE)
        .other          _Z26decoupled_look_back_kernelIiEvN3cub18CUB_300001_SM_100013ScanTileStateIT_Xsr3cub18CUB_300001_SM_10006detail12is_primitiveIS3_EE5valueEEE,@"STO_CUDA_ENTRY STV_DEFAULT"
_Z26decoupled_look_back_kernelIiEvN3cub18CUB_300001_SM_100013ScanTileStateIT_Xsr3cub18CUB_300001_SM_10006detail12is_primitiveIS3_EE5valueEEE:
.text._Z26decoupled_look_back_kernelIiEvN3cub18CUB_300001_SM_100013ScanTileStateIT_Xsr3cub18CUB_300001_SM_10006detail12is_primitiveIS3_EE5valueEEE:
[----:B------:R-:W0:Y:S01]  /*0000*/  LDC R1, c[0x0][0x37c] ;  /* 0x0000df00ff017b82 */ /* 0x000e220000000800 */
[----:B------:R-:W1:Y:S01]  /*0010*/  S2R R5, SR_CTAID.X ;  /* 0x0000000000057919 */ /* 0x000e620000002500 */
[----:B------:R-:W2:Y:S01]  /*0020*/  LDCU UR4, c[0x0][0x2f8] ;  /* 0x00005f00ff0477ac */ /* 0x000ea20008000800 */
[----:B0-----:R-:W-:Y:S01]  /*0030*/  VIADD R1, R1, 0xfffffff0 ;  /* 0xfffffff001017836 */ /* 0x001fe20000000000 */
[----:B------:R-:W0:Y:S01]  /*0040*/  S2R R18, SR_TID.X ;  /* 0x0000000000127919 */ /* 0x000e220000002100 */
[----:B------:R-:W3:Y:S01]  /*0050*/  LDCU UR5, c[0x0][0x2fc] ;  /* 0x00005f80ff0577ac */ /* 0x000ee20008000800 */
[----:B------:R-:W4:Y:S02]  /*0060*/  LDCU.64 UR6, c[0x0][0x358] ;  /* 0x00006b00ff0677ac */ /* 0x000f240008000a00 */
[----:B--2---:R-:W-:-:S05]  /*0070*/  IADD3 R6, P1, PT, R1, UR4, RZ ;  /* 0x0000000401067c10 */ /* 0x004fca000ff3e0ff */
[----:B---3--:R-:W-:Y:S01]  /*0080*/  IMAD.X R7, RZ, RZ, UR5, P1 ;  /* 0x00000005ff077e24 */ /* 0x008fe200088e06ff */
[----:B-1----:R-:W-:-:S13]  /*0090*/  ISETP.NE.AND P0, PT, R5, RZ, PT ;  /* 0x000000ff0500720c */ /* 0x002fda0003f05270 */
[----:B0---4-:R-:W-:Y:S05]  /*00a0*/  @P0 BRA `(.L_x_3) ;  /* 0x00000000003c0947 */ /* 0x011fea0003800000 */
[----:B------:R-:W-:-:S13]  /*00b0*/  ISETP.NE.AND P0, PT, R18, RZ, PT ;  /* 0x000000ff1200720c */ /* 0x000fda0003f05270 */
[----:B------:R-:W-:Y:S05]  /*00c0*/  @P0 EXIT ;  /* 0x000000000000094d */ /* 0x000fea0003800000 */
[----:B------:R-:W0:Y:S01]  /*00d0*/  LDC.64 R8, c[0x0][0x380] ;  /* 0x0000e000ff087b82 */ /* 0x000e220000000a00 */
[----:B------:R-:W-:Y:S01]  /*00e0*/  IMAD.MOV.U32 R10, RZ, RZ, 0x65 ;  /* 0x00000065ff0a7424 */ /* 0x000fe200078e00ff */
[----:B------:R-:W-:Y:S01]  /*00f0*/  MOV R0, 0x168 ;  /* 0x0000016800007802 */ /* 0x000fe20000000f00 */
[----:B------:R-:W-:Y:S01]  /*0100*/  IMAD.MOV.U32 R11, RZ, RZ, RZ ;  /* 0x000000ffff0b7224 */ /* 0x000fe200078e00ff */
[----:B------:R-:W1:Y:S04]  /*0110*/  LDCU.64 UR4, c[0x4][0x158] ;  /* 0x01002b00ff0477ac */ /* 0x000e680008000a00 */
[----:B------:R2:W3:Y:S01]  /*0120*/  LDC.64 R2, c[0x4][R0] ;  /* 0x0100000000027b82 */ /* 0x0004e20000000a00 */
[----:B-1----:R-:W-:Y:S01]  /*0130*/  IMAD.U32 R4, RZ, RZ, UR4 ;  /* 0x00000004ff047e24 */ /* 0x002fe2000f8e00ff */
[----:B0-----:R2:W-:Y:S01]  /*0140*/  ST.E.64.STRONG.GPU desc[UR6][R8.64+0x100], R10 ;  /* 0x0001000a08007985 */ /* 0x0015e2000c10fb06 */
[----:B------:R-:W-:-:S03]  /*0150*/  IMAD.U32 R5, RZ, RZ, UR5 ;  /* 0x00000005ff057e24 */ /* 0x000fc6000f8e00ff */
[----:B------:R2:W-:Y:S04]  /*0160*/  STL.64 [R1], RZ ;  /* 0x000000ff01007387 */ /* 0x0005e80000100a00 */
[----:B------:R-:W-:-:S07]  /*0170*/  LEPC R20, `(.L_x_4) ;  /* 0x000000001014794e */ /* 0x000fce0000000000 */
[----:B--23--:R-:W-:Y:S05]  /*0180*/  CALL.ABS.NOINC R2 ;  /* 0x0000000002007343 */ /* 0x00cfea0003c00000 */
.L_x_4:
[----:B------:R-:W-:Y:S05]  /*0190*/  EXIT ;  /* 0x000000000000794d */ /* 0x000fea0003800000 */
.L_x_3:
[----:B------:R-:W-:-:S13]  /*01a0*/  ISETP.GT.U32.AND P0, PT, R18, 0x1f, PT ;  /* 0x0000001f1200780c */ /* 0x000fda0003f04070 */
[----:B------:R-:W-:Y:S05]  /*01b0*/  @P0 EXIT ;  /* 0x000000000000094d */ /* 0x000fea0003800000 */
[----:B------:R-:W0:Y:S01]  /*01c0*/  LDC.64 R2, c[0x0][0x380] ;  /* 0x0000e000ff027b82 */ /* 0x000e220000000a00 */
[----:B------:R-:W-:Y:S01]  /*01d0*/  ISETP.NE.AND P0, PT, R18, RZ, PT ;  /* 0x000000ff1200720c */ /* 0x000fe20003f05270 */
[----:B------:R-:W1:Y:S01]  /*01e0*/  LDCU UR8, c[0x0][0x370] ;  /* 0x00006e00ff0877ac */ /* 0x000e620008000800 */
[----:B------:R-:W-:-:S11]  /*01f0*/  LOP3.LUT R10, RZ, R18, RZ, 0x33, !PT ;  /* 0x00000012ff0a7212 */ /* 0x000fd600078e33ff */
[----:B------:R-:W-:Y:S01]  /*0200*/  @!P0 IMAD.MOV.U32 R4, RZ, RZ, 0x64 ;  /* 0x00000064ff048424 */ /* 0x000fe200078e00ff */
[----:B-1----:R-:W-:Y:S01]  /*0210*/  UISETP.GT.U32.AND UP0, UPT, UR8, 0x1f3, UPT ;  /* 0x000001f30800788c */ /* 0x002fe2000bf04070 */
[----:B0-----:R-:W-:-:S05]  /*0220*/  IMAD.WIDE.U32 R2, R5, 0x8, R2 ;  /* 0x0000000805027825 */ /* 0x001fca00078e0002 */
[----:B------:R0:W-:Y:S03]  /*0230*/  @!P0 ST.E.64.STRONG.GPU desc[UR6][R2.64+0x100], R4 ;  /* 0x0001000402008985 */ /* 0x0001e6000c10fb06 */
[----:B------:R-:W-:Y:S05]  /*0240*/  BRA.U UP0, `(.L_x_5) ;  /* 0x0000000100187547 */ /* 0x000fea000b800000 */
[----:B------:R-:W-:Y:S01]  /*0250*/  @!PT LDS RZ, [RZ] ;  /* 0x00000000fffff984 */ /* 0x000fe20000000800 */
[----:B------:R-:W-:Y:S01]  /*0260*/  @!PT LDS RZ, [RZ] ;  /* 0x00000000fffff984 */ /* 0x000fe20000000800 */
[----:B------:R-:W-:Y:S01]  /*0270*/  @!PT LDS RZ, [RZ] ;  /* 0x00000000fffff984 */ /* 0x000fe20000000800 */
[----:B------:R-:W-:Y:S01]  /*0280*/  @!PT LDS RZ, [RZ] ;  /* 0x00000000fffff984 */ /* 0x000fe20000000800 */
[----:B------:R1:W-:Y:S06]  /*0290*/  MEMBAR.SC.CTA ;  /* 0x0000000000007992 */ /* 0x0003ec0000000000 */
[----:B-1----:R-:W-:Y:S05]  /*02a0*/  BRA `(.L_x_6) ;  /* 0x0000000000087947 */ /* 0x002fea0003800000 */
.L_x_5:
[----:B------:R-:W-:Y:S05]  /*02b0*/  NANOSLEEP 0x1c2 ;  /* 0x000001c20000795d */ /* 0x000fea0003800000 */
[----:B------:R-:W-:Y:S01]  /*02c0*/  NOP ;  /* 0x0000000000007918 */ /* 0x000fe20000000000 */
.L_x_6:
[----:B------:R-:W-:-:S05]  /*02d0*/  IMAD.WIDE R12, R10, 0x8, R2 ;  /* 0x000000080a0c7825 */ /* 0x000fca00078e0202 */
[----:B------:R-:W2:Y:S02]  /*02e0*/  LD.E.64.STRONG.GPU R8, desc[UR6][R12.64+0x100] ;  /* 0x000100060c087980 */ /* 0x000ea4000c10fb00 */
[----:B--2---:R-:W-:-:S13]  /*02f0*/  ISETP.NE.AND P0, PT, R8, 0x63, PT ;  /* 0x000000630800780c */ /* 0x004fda0003f05270 */
[----:B------:R-:W-:-:S13]  /*0300*/  VOTE.ANY P0, !P0 ;  /* 0x0000000000ff7806 */ /* 0x000fda0004000100 */
[----:B------:R-:W-:Y:S05]  /*0310*/  @!P0 BRA `(.L_x_7) ;  /* 0x0000000000348947 */ /* 0x000fea0003800000 */
.L_x_10:
[----:B------:R-:W-:Y:S05]  /*0320*/  BRA.U UP0, `(.L_x_8) ;  /* 0x0000000100187547 */ /* 0x000fea000b800000 */
[----:B------:R-:W-:Y:S01]  /*0330*/  @!PT LDS RZ, [RZ] ;  /* 0x00000000fffff984 */ /* 0x000fe20000000800 */
[----:B------:R-:W-:Y:S01]  /*0340*/  @!PT LDS RZ, [RZ] ;  /* 0x00000000fffff984 */ /* 0x000fe20000000800 */
[----:B------:R-:W-:Y:S01]  /*0350*/  @!PT LDS RZ, [RZ] ;  /* 0x00000000fffff984 */ /* 0x000fe20000000800 */
[----:B------:R-:W-:Y:S01]  /*0360*/  @!PT LDS RZ, [RZ] ;  /* 0x00000000fffff984 */ /* 0x000fe20000000800 */
[----:B------:R1:W-:Y:S06]  /*0370*/  MEMBAR.SC.CTA ;  /* 0x0000000000007992 */ /* 0x0003ec0000000000 */
[----:B-1----:R-:W-:Y:S05]  /*0380*/  BRA `(.L_x_9) ;  /* 0x0000000000087947 */ /* 0x002fea0003800000 */
.L_x_8:
[----:B------:R-:W-:Y:S05]  /*0390*/  NANOSLEEP 0x15e ;  /* 0x0000015e0000795d */ /* 0x000fea0003800000 */
[----:B------:R-:W-:Y:S01]  /*03a0*/  NOP ;  /* 0x0000000000007918 */ /* 0x000fe20000000000 */
.L_x_9:
[----:B------:R-:W2:Y:S02]  /*03b0*/  LD.E.64.STRONG.GPU R8, desc[UR6][R12.64+0x100] ;  /* 0x000100060c087980 */ /* 0x000ea4000c10fb00 */
[----:B--2---:R-:W-:-:S13]  /*03c0*/  ISETP.NE.AND P0, PT, R8, 0x63, PT ;  /* 0x000000630800780c */ /* 0x004fda0003f05270 */
[----:B------:R-:W-:-:S13]  /*03d0*/  VOTE.ANY P0, !P0 ;  /* 0x0000000000ff7806 */ /* 0x000fda0004000100 */
[----:B------:R-:W-:Y:S05]  /*03e0*/  @P0 BRA `(.L_x_10) ;  /* 0xfffffffc00cc0947 */ /* 0x000fea000383ffff */
.L_x_7:
[----:B------:R-:W1:Y:S01]  /*03f0*/  S2R R0, SR_GEMASK ;  /* 0x0000000000007919 */ /* 0x000e620000003c00 */
[----:B------:R-:W-:Y:S01]  /*0400*/  ISETP.NE.AND P0, PT, R8, 0x65, PT ;  /* 0x000000650800780c */ /* 0x000fe20003f05270 */
[----:B------:R-:W2:-:S12]  /*0410*/  LDCU.64 UR4, c[0x0][0x380] ;  /* 0x00007000ff0477ac */ /* 0x000e980008000a00 */
[----:B------:R-:W-:Y:S01]  /*0420*/  VOTE.ANY R11, PT, !P0 ;  /* 0x00000000000b7806 */ /* 0x000fe200040e0100 */
[----:B--2---:R-:W-:-:S04]  /*0430*/  UIADD3 UR4, UP0, UPT, UR4, 0x100, URZ ;  /* 0x0000010004047890 */ /* 0x004fc8000ff1e0ff */
[----:B------:R-:W-:Y:S01]  /*0440*/  UIADD3.X UR5, UPT, UPT, URZ, UR5, URZ, UP0, !UPT ;  /* 0x00000005ff057290 */ /* 0x000fe200087fe4ff */
[----:B-1----:R-:W-:-:S05]  /*0450*/  LOP3.LUT R11, R11, 0x80000000, R0, 0xec, !PT ;  /* 0x800000000b0b7812 */ /* 0x002fca00078eec00 */
[----:B0-----:R-:W-:-:S05]  /*0460*/  VIADD R4, R11, 0xffffffff ;  /* 0xffffffff0b047836 */ /* 0x001fca0000000000 */
[----:B------:R-:W-:Y:S02]  /*0470*/  LOP3.LUT R11, R11, R4, RZ, 0xc, !PT ;  /* 0x000000040b0b7212 */ /* 0x000fe400078e0cff */
[----:B------:R-:W0:Y:S04]  /*0480*/  S2R R4, SR_LANEID ;  /* 0x0000000000047919 */ /* 0x000e280000000000 */
[----:B------:R-:W1:Y:S02]  /*0490*/  POPC R11, R11 ;  /* 0x0000000b000b7309 */ /* 0x000e640000000000 */
[----:B-1----:R-:W1:Y:S01]  /*04a0*/  SHFL.DOWN PT, R12, R9, 0x1, R11 ;  /* 0x08200000090c7989 */ /* 0x002e6200000e000b */
[C---:B0-----:R-:W-:Y:S01]  /*04b0*/  ISETP.GE.AND P0, PT, R4.reuse, R11, PT ;  /* 0x0000000b0400720c */ /* 0x041fe20003f06270 */
[----:B------:R-:W-:-:S02]  /*04c0*/  VIADD R14, R4, 0x2 ;  /* 0x00000002040e7836 */ /* 0x000fc40000000000 */
[C---:B------:R-:W-:Y:S02]  /*04d0*/  VIADD R15, R4.reuse, 0x4 ;  /* 0x00000004040f7836 */ /* 0x040fe40000000000 */
[----:B------:R-:W-:Y:S01]  /*04e0*/  VIADD R16, R4, 0x8 ;  /* 0x0000000804107836 */ /* 0x000fe20000000000 */
[----:B-1----:R-:W-:Y:S02]  /*04f0*/  SEL R12, R12, RZ, !P0 ;  /* 0x000000ff0c0c7207 */ /* 0x002fe40004000000 */
[----:B------:R-:W-:-:S03]  /*0500*/  ISETP.GT.AND P0, PT, R14, R11, PT ;  /* 0x0000000b0e00720c */ /* 0x000fc60003f04270 */
[----:B------:R-:W-:-:S05]  /*0510*/  IMAD.IADD R12, R12, 0x1, R9 ;  /* 0x000000010c0c7824 */ /* 0x000fca00078e0209 */
[----:B------:R-:W0:Y:S02]  /*0520*/  SHFL.DOWN PT, R13, R12, 0x2, R11 ;  /* 0x084000000c0d7989 */ /* 0x000e2400000e000b */
[----:B0-----:R-:W-:Y:S02]  /*0530*/  SEL R13, R13, RZ, !P0 ;  /* 0x000000ff0d0d7207 */ /* 0x001fe40004000000 */
        /* <DEDUP_REMOVED lines=8> */
[----:B------:R-:W-:Y:S01]  /*05c0*/  ISETP.NE.AND P0, PT, R8, 0x65, PT ;  /* 0x000000650800780c */ /* 0x000fe20003f05270 */
[----:B------:R-:W-:Y:S02]  /*05d0*/  VIADD R8, R4, 0x10 ;  /* 0x0000001004087836 */ /* 0x000fe40000000000 */
[----:B------:R-:W-:-:S03]  /*05e0*/  IMAD.IADD R12, R22, 0x1, R9 ;  /* 0x00000001160c7824 */ /* 0x000fc600078e0209 */
[----:B------:R-:W-:Y:S02]  /*05f0*/  ISETP.GT.AND P1, PT, R8, R11, PT ;  /* 0x0000000b0800720c */ /* 0x000fe40003f24270 */
[----:B------:R-:W0:Y:S05]  /*0600*/  SHFL.DOWN PT, R9, R12, 0x10, R11 ;  /* 0x0a0000000c097989 */ /* 0x000e2a00000e000b */
[----:B------:R-:W-:Y:S02]  /*0610*/  VOTE.ALL P0, P0 ;  /* 0x0000000000ff7806 */ /* 0x000fe40000000000 */
[----:B0-----:R-:W-:-:S05]  /*0620*/  SEL R9, R9, RZ, !P1 ;  /* 0x000000ff09097207 */ /* 0x001fca0004800000 */
[----:B------:R-:W-:-:S06]  /*0630*/  IMAD.IADD R9, R12, 0x1, R9 ;  /* 0x000000010c097824 */ /* 0x000fcc00078e0209 */
[----:B------:R-:W-:Y:S05]  /*0640*/  @!P0 BRA `(.L_x_11) ;  /* 0x0000000000d08947 */ /* 0x000fea0003800000 */
[----:B------:R-:W-:-:S07]  /*0650*/  IMAD.IADD R17, R10, 0x1, R5 ;  /* 0x000000010a117824 */ /* 0x000fce00078e0205 */
.L_x_16:
[----:B------:R-:W-:Y:S02]  /*0660*/  IMAD.U32 R10, RZ, RZ, UR4 ;  /* 0x00000004ff0a7e24 */ /* 0x000fe4000f8e00ff */
[----:B------:R-:W-:Y:S02]  /*0670*/  IMAD.U32 R11, RZ, RZ, UR5 ;  /* 0x00000005ff0b7e24 */ /* 0x000fe4000f8e00ff */
[----:B------:R-:W-:-:S05]  /*0680*/  IMAD.WIDE R10, R17, 0x8, R10 ;  /* 0x00000008110a7825 */ /* 0x000fca00078e020a */
[----:B------:R-:W2:Y:S02]  /*0690*/  LD.E.64.STRONG.GPU R12, desc[UR6][R10.64+-0x100] ;  /* 0xffff00060a0c7980 */ /* 0x000ea4000c10fb00 */
[----:B--2---:R-:W-:-:S13]  /*06a0*/  ISETP.NE.AND P0, PT, R12, 0x63, PT ;  /* 0x000000630c00780c */ /* 0x004fda0003f05270 */
[----:B------:R-:W-:-:S13]  /*06b0*/  VOTE.ANY P0, !P0 ;  /* 0x0000000000ff7806 */ /* 0x000fda0004000100 */
[----:B------:R-:W-:Y:S05]  /*06c0*/  @!P0 BRA `(.L_x_12) ;  /* 0x0000000000388947 */ /* 0x000fea0003800000 */
[----:B------:R-:W-:-:S11]  /*06d0*/  UISETP.GT.U32.AND UP0, UPT, UR8, 0x1f3, UPT ;  /* 0x000001f30800788c */ /* 0x000fd6000bf04070 */
.L_x_15:
[----:B------:R-:W-:Y:S05]  /*06e0*/  BRA.U UP0, `(.L_x_13) ;  /* 0x0000000100187547 */ /* 0x000fea000b800000 */
[----:B------:R-:W-:Y:S01]  /*06f0*/  @!PT LDS RZ, [RZ] ;  /* 0x00000000fffff984 */ /* 0x000fe20000000800 */
[----:B------:R-:W-:Y:S01]  /*0700*/  @!PT LDS RZ, [RZ] ;  /* 0x00000000fffff984 */ /* 0x000fe20000000800 */
[----:B------:R-:W-:Y:S01]  /*0710*/  @!PT LDS RZ, [RZ] ;  /* 0x00000000fffff984 */ /* 0x000fe20000000800 */
[----:B------:R-:W-:Y:S01]  /*0720*/  @!PT LDS RZ, [RZ] ;  /* 0x00000000fffff984 */ /* 0x000fe20000000800 */
[----:B------:R0:W-:Y:S06]  /*0730*/  MEMBAR.SC.CTA ;  /* 0x0000000000007992 */ /* 0x0001ec0000000000 */
[----:B0-----:R-:W-:Y:S05]  /*0740*/  BRA `(.L_x_14) ;  /* 0x0000000000087947 */ /* 0x001fea0003800000 */
.L_x_13:
[----:B------:R-:W-:Y:S05]  /*0750*/  NANOSLEEP 0x15e ;  /* 0x0000015e0000795d */ /* 0x000fea0003800000 */
[----:B------:R-:W-:Y:S01]  /*0760*/  NOP ;  /* 0x0000000000007918 */ /* 0x000fe20000000000 */
.L_x_14:
[----:B------:R-:W2:Y:S02]  /*0770*/  LD.E.64.STRONG.GPU R12, desc[UR6][R10.64+-0x100] ;  /* 0xffff00060a0c7980 */ /* 0x000ea4000c10fb00 */
[----:B--2---:R-:W-:-:S13]  /*0780*/  ISETP.NE.AND P0, PT, R12, 0x63, PT ;  /* 0x000000630c00780c */ /* 0x004fda0003f05270 */
[----:B------:R-:W-:-:S13]  /*0790*/  VOTE.ANY P0, !P0 ;  /* 0x0000000000ff7806 */ /* 0x000fda0004000100 */
[----:B------:R-:W-:Y:S05]  /*07a0*/  @P0 BRA `(.L_x_15) ;  /* 0xfffffffc00cc0947 */ /* 0x000fea000383ffff */
.L_x_12:
[----:B------:R-:W-:Y:S01]  /*07b0*/  ISETP.NE.AND P0, PT, R12, 0x65, PT ;  /* 0x000000650c00780c */ /* 0x000fe20003f05270 */
[----:B------:R-:W-:-:S12]  /*07c0*/  VIADD R17, R17, 0xffffffe0 ;  /* 0xffffffe011117836 */ /* 0x000fd80000000000 */
[----:B------:R-:W-:-:S04]  /*07d0*/  VOTE.ANY R11, PT, !P0 ;  /* 0x00000000000b7806 */ /* 0x000fc800040e0100 */
[----:B------:R-:W-:-:S05]  /*07e0*/  LOP3.LUT R11, R11, 0x80000000, R0, 0xec, !PT ;  /* 0x800000000b0b7812 */ /* 0x000fca00078eec00 */
[----:B------:R-:W-:-:S05]  /*07f0*/  VIADD R10, R11, 0xffffffff ;  /* 0xffffffff0b0a7836 */ /* 0x000fca0000000000 */
[----:B------:R-:W-:-:S04]  /*0800*/  LOP3.LUT R10, R11, R10, RZ, 0xc, !PT ;  /* 0x0000000a0b0a7212 */ /* 0x000fc800078e0cff */
[----:B------:R-:W0:Y:S02]  /*0810*/  POPC R11, R10 ;  /* 0x0000000a000b7309 */ /* 0x000e240000000000 */
[----:B0-----:R-:W0:Y:S01]  /*0820*/  SHFL.DOWN PT, R19, R13, 0x1, R11 ;  /* 0x082000000d137989 */ /* 0x001e2200000e000b */
[-C--:B------:R-:W-:Y:S02]  /*0830*/  ISETP.GE.AND P0, PT, R4, R11.reuse, PT ;  /* 0x0000000b0400720c */ /* 0x080fe40003f06270 */
[-C--:B------:R-:W-:Y:S02]  /*0840*/  ISETP.GT.AND P1, PT, R8, R11.reuse, PT ;  /* 0x0000000b0800720c */ /* 0x080fe40003f24270 */
        /* <DEDUP_REMOVED lines=13> */
[----:B------:R-:W-:-:S03]  /*0920*/  ISETP.NE.AND P0, PT, R12, 0x65, PT ;  /* 0x000000650c00780c */ /* 0x000fc60003f05270 */
[----:B------:R-:W-:-:S05]  /*0930*/  IMAD.IADD R20, R10, 0x1, R13 ;  /* 0x000000010a147824 */ /* 0x000fca00078e020d */
[----:B------:R-:W0:Y:S05]  /*0940*/  SHFL.DOWN PT, R13, R20, 0x10, R11 ;  /* 0x0a000000140d7989 */ /* 0x000e2a00000e000b */
[----:B------:R-:W-:Y:S02]  /*0950*/  VOTE.ALL P0, P0 ;  /* 0x0000000000ff7806 */ /* 0x000fe40000000000 */
[----:B0-----:R-:W-:-:S04]  /*0960*/  SEL R13, R13, RZ, !P1 ;  /* 0x000000ff0d0d7207 */ /* 0x001fc80004800000 */
[----:B------:R-:W-:-:S07]  /*0970*/  IADD3 R9, PT, PT, R20, R13, R9 ;  /* 0x0000000d14097210 */ /* 0x000fce0007ffe009 */
[----:B------:R-:W-:Y:S05]  /*0980*/  @P0 BRA `(.L_x_16) ;  /* 0xfffffffc00340947 */ /* 0x000fea000383ffff */
.L_x_11:
[----:B------:R-:W-:-:S13]  /*0990*/  ISETP.NE.AND P0, PT, R18, RZ, PT ;  /* 0x000000ff1200720c */ /* 0x000fda0003f05270 */
[----:B------:R-:W-:Y:S05]  /*09a0*/  @P0 EXIT ;  /* 0x000000000000094d */ /* 0x000fea0003800000 */
[----:B------:R-:W-:Y:S01]  /*09b0*/  IMAD.IADD R11, R5, 0x1, R9 ;  /* 0x00000001050b7824 */ /* 0x000fe200078e0209 */
[----:B------:R-:W-:Y:S01]  /*09c0*/  MOV R0, 0x168 ;  /* 0x0000016800007802 */ /* 0x000fe20000000f00 */
[----:B------:R-:W-:Y:S01]  /*09d0*/  IMAD.MOV.U32 R10, RZ, RZ, 0x65 ;  /* 0x00000065ff0a7424 */ /* 0x000fe200078e00ff */
[----:B------:R-:W0:Y:S01]  /*09e0*/  LDCU.64 UR4, c[0x4][0x160] ;  /* 0x01002c00ff0477ac */ /* 0x000e220008000a00 */
[----:B------:R-:W-:Y:S01]  /*09f0*/  IMAD.MOV.U32 R8, RZ, RZ, R5 ;  /* 0x000000ffff087224 */ /* 0x000fe200078e0005 */
[----:B------:R1:W2:Y:S02]  /*0a00*/  LDC.64 R12, c[0x4][R0] ;  /* 0x01000000000c7b82 */ /* 0x0002a40000000a00 */
[----:B------:R1:W-:Y:S04]  /*0a10*/  ST.E.64.STRONG.GPU desc[UR6][R2.64+0x100], R10 ;  /* 0x0001000a02007985 */ /* 0x0003e8000c10fb06 */
[----:B------:R1:W-:Y:S04]  /*0a20*/  STL.64 [R1], R8 ;  /* 0x0000000801007387 */ /* 0x0003e80000100a00 */
[----:B------:R1:W-:Y:S01]  /*0a30*/  STL [R1+0x8], R11 ;  /* 0x0000080b01007387 */ /* 0x0003e20000100800 */
[----:B0-----:R-:W-:-:S02]  /*0a40*/  IMAD.U32 R4, RZ, RZ, UR4 ;  /* 0x00000004ff047e24 */ /* 0x001fc4000f8e00ff */
[----:B------:R-:W-:-:S07]  /*0a50*/  IMAD.U32 R5, RZ, RZ, UR5 ;  /* 0x00000005ff057e24 */ /* 0x000fce000f8e00ff */
[----:B------:R-:W-:-:S07]  /*0a60*/  LEPC R20, `(.L_x_17) ;  /* 0x000000001014794e */ /* 0x000fce0000000000 */
[----:B-12---:R-:W-:Y:S05]  /*0a70*/  CALL.ABS.NOINC R12 ;  /* 0x000000000c007343 */ /* 0x006fea0003c00000 */
.L_x_17:
[----:B------:R-:W-:Y:S05]  /*0a80*/  EXIT ;  /* 0x000000000000794d */ /* 0x000fea0003800000 */
.L_x_18:
        /* <DEDUP_REMOVED lines=15> */
.L_x_22:


//--------------------- .text._Z11init_kernelIN3cub18CUB_300001_SM_100013ScanTileStateIiLb1EEEEvT_i --------------------------
	.section	.text._Z11init_kernelIN3cub18CUB_300001_SM_100013ScanTileStateIiLb1EEEEvT_i,"ax",@progbits
	.align	128
        .global         _Z11init_kernelIN3cub18CUB_300001_SM_100013ScanTileStateIiLb1EEEEvT_i
        .type           _Z11init_kernelIN3cub18CUB_300001_SM_100013ScanTileStateIiLb1EEEEvT_i,@function
        .size           _Z11init_kernelIN3cub18CUB_300001_SM_100013ScanTileStateIiLb1EEEEvT_i,(.L_x_23 - _Z11init_kernelIN3cub18CUB_300001_SM_100013ScanTileStateIiLb1EEEEvT_i)
        .other          _Z11init_kernelIN3cub18CUB_300001_SM_100013ScanTileStateIiLb1EEEEvT_i,@"STO_CUDA_ENTRY STV_DEFAULT"
_Z11init_kernelIN3cub18CUB_300001_SM_100013ScanTileStateIiLb1EEEEvT_i:
.text._Z11init_kernelIN3cub18CUB_300001_SM_100013ScanTileStateIiLb1EEEEvT_i:
[----:B------:R-:W-:Y:S01]  /*0000*/  LDC R1, c[0x0][0x37c] ;  /* 0x0000df00ff017b82 */ /* 0x000fe20000000800 */
[----:B------:R-:W0:Y:S07]  /*0010*/  S2R R0, SR_TID.X ;  /* 0x0000000000007919 */ /* 0x000e2e0000002100 */
[----:B------:R-:W1:Y:S01]  /*0020*/  S2UR UR6, SR_CTAID.X ;  /* 0x00000000000679c3 */ /* 0x000e620000002500 */
[----:B------:R-:W2:Y:S07]  /*0030*/  LDCU UR4, c[0x0][0x388] ;  /* 0x00007100ff0477ac */ /* 0x000eae0008000800 */
[----:B------:R-:W1:Y:S01]  /*0040*/  LDC R5, c[0x0][0x360] ;  /* 0x0000d800ff057b82 */ /* 0x000e620000000800 */
[----:B0-----:R-:W-:Y:S01]  /*0050*/  ISETP.GT.U32.AND P0, PT, R0, 0x1f, PT ;  /* 0x0000001f0000780c */ /* 0x001fe20003f04070 */
[----:B-1----:R-:W-:-:S03]  /*0060*/  IMAD R5, R5, UR6, R0 ;  /* 0x0000000605057c24 */ /* 0x002fc6000f8e0200 */
[----:B------:R-:W-:Y:S02]  /*0070*/  ISETP.NE.OR P0, PT, RZ, UR6, P0 ;  /* 0x00000006ff007c0c */ /* 0x000fe40008705670 */
[----:B--2---:R-:W-:Y:S01]  /*0080*/  ISETP.GE.AND P1, PT, R5, UR4, PT ;  /* 0x0000000405007c0c */ /* 0x004fe2000bf26270 */
[----:B------:R-:W0:-:S12]  /*0090*/  LDCU.64 UR4, c[0x0][0x358] ;  /* 0x00006b00ff0477ac */ /* 0x000e180008000a00 */
[----:B------:R-:W1:Y:S01]  /*00a0*/  @!P1 LDC.64 R2, c[0x0][0x380] ;  /* 0x0000e000ff029b82 */ /* 0x000e620000000a00 */
[----:B------:R-:W-:Y:S01]  /*00b0*/  @!P1 MOV R4, 0x63 ;  /* 0x0000006300049802 */ /* 0x000fe20000000f00 */
[----:B-1----:R-:W-:-:S04]  /*00c0*/  @!P1 IMAD.WIDE R2, R5, 0x8, R2 ;  /* 0x0000000805029825 */ /* 0x002fc800078e0202 */
[----:B------:R-:W-:-:S05]  /*00d0*/  HFMA2 R5, -RZ, RZ, 0, 0 ;  /* 0x00000000ff057431 */ /* 0x000fca00000001ff */
[----:B0-----:R0:W-:Y:S01]  /*00e0*/  @!P1 STG.E.64 desc[UR4][R2.64+0x100], R4 ;  /* 0x0001000402009986 */ /* 0x0011e2000c101b04 */
[----:B------:R-:W-:Y:S05]  /*00f0*/  @P0 EXIT ;  /* 0x000000000000094d */ /* 0x000fea0003800000 */
[----:B0-----:R-:W0:Y:S02]  /*0100*/  LDC.64 R2, c[0x0][0x380] ;  /* 0x0000e000ff027b82 */ /* 0x001e240000000a00 */
[----:B0-----:R-:W-:-:S05]  /*0110*/  IMAD.WIDE.U32 R2, R0, 0x8, R2 ;  /* 0x0000000800027825 */ /* 0x001fca00078e0002 */
[----:B------:R-:W-:Y:S01]  /*0120*/  STG.E.64 desc[UR4][R2.64], RZ ;  /* 0x000000ff02007986 */ /* 0x000fe2000c101b04 */
[----:B------:R-:W-:Y:S05]  /*0130*/  EXIT ;  /* 0x000000000000794d */ /* 0x000fea0003800000 */
.L_x_19:
        /* <DEDUP_REMOVED lines=12> */
.L_x_23:


//--------------------- .nv.global.init           --------------------------
	.section	.nv.global.init,"aw",@progbits
.nv.global.init:
	.type		$str,@object
	.size		$str,($str$1 - $str)
$str:
        /*0000*/ 	.byte	0x74, 0x69, 0x6c, 0x65, 0x20, 0x25, 0x64, 0x3a, 0x20, 0x69, 0x6e, 0x63, 0x6c, 0x75, 0x73, 0x69
        /*0010*/ 	.byte	0x76, 0x65, 0x20, 0x3d, 0x20, 0x25, 0x64, 0x0a, 0x00
	.type		$str$1,@object
	.size		$str$1,(.L_44 - $str$1)
$str$1:
        /*0019*/ 	.byte	0x74, 0x69, 0x6c, 0x65, 0x20, 0x25, 0x64, 0x3a, 0x20, 0x65, 0x78, 0x63, 0x6c, 0x75, 0x73, 0x69
        /*0029*/ 	.byte	0x76, 0x65, 0x20, 0x3d, 0x20, 0x25, 0x64, 0x20, 0x69, 0x6e, 0x63, 0x6c, 0x75, 0x73, 0x69, 0x76
        /*0039*/ 	.byte	0x65, 0x20, 0x3d, 0x20, 0x25, 0x64, 0x0a, 0x00
.L_44:


//--------------------- .nv.shared.reserved.0     --------------------------
	.section	.nv.shared.reserved.0,"aw",@nobits
	.weak		__nv_reservedSMEM_offset_0_alias
	.size		__nv_reservedSMEM_offset_0_alias, 0, 64
	.other		__nv_reservedSMEM_offset_0_alias,@"STO_CUDA_RESERVED_SHARED STV_DEFAULT"
__nv_reservedSMEM_offset_0_alias:
	.zero		0
	.zero		64


//--------------------- .nv.global                --------------------------
	.section	.nv.global,"aw",@nobits
.nv.global:
	.type		_ZN30_INTERNAL_39a7f73f_4_k_cu_main6thrust24THRUST_300001_SM_1000_NS3seqE,@object
	.size		_ZN30_INTERNAL_39a7f73f_4_k_cu_main6thrust24THRUST_300001_SM_1000_NS3seqE,(_ZN30_INTERNAL_39a7f73f_4_k_cu_main4cuda3std3__48in_placeE - _ZN30_INTERNAL_39a7f73f_4_k_cu_main6thrust24THRUST_300001_SM_1000_NS3seqE)
_ZN30_INTERNAL_39a7f73f_4_k_cu_main6thrust24THRUST_300001_SM_1000_NS3seqE:
	.zero		1
	.type		_ZN30_INTERNAL_39a7f73f_4_k_cu_main4cuda3std3__48in_placeE,@object
	.size		_ZN30_INTERNAL_39a7f73f_4_k_cu_main4cuda3std3__48in_placeE,(_ZN30_INTERNAL_39a7f73f_4_k_cu_main4cuda3std6ranges3__45__cpo4sizeE - _ZN30_INTERNAL_39a7f73f_4_k_cu_main4cuda3std3__48in_placeE)
_ZN30_INTERNAL_39a7f73f_4_k_cu_main4cuda3std3__48in_placeE:
	.zero		1
	.type		_ZN30_INTERNAL_39a7f73f_4_k_cu_main4cuda3std6ranges3__45__cpo4sizeE,@object
	.size		_ZN30_INTERNAL_39a7f73f_4_k_cu_main4cuda3std6ranges3__45__cpo4sizeE,(_ZN30_INTERNAL_39a7f73f_4_k_cu_main6thrust24THRUST_300001_SM_1000_NS12placeholders2_3E - _ZN30_INTERNAL_39a7f73f_4_k_cu_main4cuda3std6ranges3__45__cpo4sizeE)
_ZN30_INTERNAL_39a7f73f_4_k_cu_main4cuda3std6ranges3__45__cpo4sizeE:
	.zero		1
	.type		_ZN30_INTERNAL_39a7f73f_4_k_cu_main6thrust24THRUST_300001_SM_1000_NS12placeholders2_3E,@object
	.size		_ZN30_INTERNAL_39a7f73f_4_k_cu_main6thrust24THRUST_300001_SM_1000_NS12placeholders2_3E,(_ZN30_INTERNAL_39a7f73f_4_k_cu_main4cuda3std3__45__cpo6cbeginE - _ZN30_INTERNAL_39a7f73f_4_k_cu_main6thrust24THRUST_300001_SM_1000_NS12placeholders2_3E)
_ZN30_INTERNAL_39a7f73f_4_k_cu_main6thrust24THRUST_300001_SM_1000_NS12placeholders2_3E:
	.zero		1
	.type		_ZN30_INTERNAL_39a7f73f_4_k_cu_main4cuda3std3__45__cpo6cbeginE,@object
	.size		_ZN30_INTERNAL_39a7f73f_4_k_cu_main4cuda3std3__45__cpo6cbeginE,(_ZN30_INTERNAL_39a7f73f_4_k_cu_main4cuda3std6ranges3__45__cpo6cbeginE - _ZN30_INTERNAL_39a7f73f_4_k_cu_main4cuda3std3__45__cpo6cbeginE)
_ZN30_INTERNAL_39a7f73f_4_k_cu_main4cuda3std3__45__cpo6cbeginE:
	.zero		1
	.type		_ZN30_INTERNAL_39a7f73f_4_k_cu_main4cuda3std6ranges3__45__cpo6cbeginE,@object
	.size		_ZN30_INTERNAL_39a7f73f_4_k_cu_main4cuda3std6ranges3__45__cpo6cbeginE,(_ZN30_INTERNAL_39a7f73f_4_k_cu_main6thrust24THRUST_300001_SM_1000_NS12placeholders2_7E - _ZN30_INTERNAL_39a7f73f_4_k_cu_main4cuda3std6ranges3__45__cpo6cbeginE)
_ZN30_INTERNAL_39a7f73f_4_k_cu_main4cuda3std6ranges3__45__cpo6cbeginE:
	.zero		1
	.type		_ZN30_INTERNAL_39a7f73f_4_k_cu_main6thrust24THRUST_300001_SM_1000_NS12placeholders2_7E,@object
	.size		_ZN30_INTERNAL_39a7f73f_4_k_cu_main6thrust24THRUST_300001_SM_1000_NS12placeholders2_7E,(_ZN30_INTERNAL_39a7f73f_4_k_cu_main4cuda3std3__45__cpo7crbeginE - _ZN30_INTERNAL_39a7f73f_4_k_cu_main6thrust24THRUST_300001_SM_1000_NS12placeholders2_7E)
_ZN30_INTERNAL_39a7f73f_4_k_cu_main6thrust24THRUST_300001_SM_1000_NS12placeholders2_7E:
	.zero		1
	.type		_ZN30_INTERNAL_39a7f73f_4_k_cu_main4cuda3std3__45__cpo7crbeginE,@object
	.size		_ZN30_INTERNAL_39a7f73f_4_k_cu_main4cuda3std3__45__cpo7crbeginE,(_ZN30_INTERNAL_39a7f73f_4_k_cu_main4cuda3std6ranges3__45__cpo4nextE - _ZN30_INTERNAL_39a7f73f_4_k_cu_main4cuda3std3__45__cpo7crbeginE)
_ZN30_INTERNAL_39a7f73f_4_k_cu_main4cuda3std3__45__cpo7crbeginE:
	.zero		1
	.type		_ZN30_INTERNAL_39a7f73f_4_k_cu_main4cuda3std6ranges3__45__cpo4nextE,@object
	.size		_ZN30_INTERNAL_39a7f73f_4_k_cu_main4cuda3std6ranges3__45__cpo4nextE,(_ZN30_INTERNAL_39a7f73f_4_k_cu_main4cuda3std6ranges3__45__cpo4swapE - _ZN30_INTERNAL_39a7f73f_4_k_cu_main4cuda3std6ranges3__45__cpo4nextE)
_ZN30_INTERNAL_39a7f73f_4_k_cu_main4cuda3std6ranges3__45__cpo4nextE:
	.zero		1
	.type		_ZN30_INTERNAL_39a7f73f_4_k_cu_main4cuda3std6ranges3__45__cpo4swapE,@object
	.size		_ZN30_INTERNAL_39a7f73f_4_k_cu_main4cuda3std6ranges3__45__cpo4swapE,(_ZN30_INTERNAL_39a7f73f_4_k_cu_main6thrust24THRUST_300001_SM_1000_NS8cuda_cub10par_nosyncE - _ZN30_INTERNAL_39a7f73f_4_k_cu_main4cuda3std6ranges3__45__cpo4swapE)
_ZN30_INTERNAL_39a7f73f_4_k_cu_main4cuda3std6ranges3__45__cpo4swapE:
	.zero		1
	.type		_ZN30_INTERNAL_39a7f73f_4_k_cu_main6thrust24THRUST_300001_SM_1000_NS8cuda_cub10par_nosyncE,@object
	.size		_ZN30_INTERNAL_39a7f73f_4_k_cu_main6thrust24THRUST_300001_SM_1000_NS8cuda_cub10par_nosyncE,(_ZN30_INTERNAL_39a7f73f_4_k_cu_main6thrust24THRUST_300001_SM_1000_NS12placeholders2_9E - _ZN30_INTERNAL_39a7f73f_4_k_cu_main6thrust24THRUST_300001_SM_1000_NS8cuda_cub10par_nosyncE)
_ZN30_INTERNAL_39a7f73f_4_k_cu_main6thrust24THRUST_300001_SM_1000_NS8cuda_cub10par_nosyncE:
	.zero		1
	.type		_ZN30_INTERNAL_39a7f73f_4_k_cu_main6thrust24THRUST_300001_SM_1000_NS12placeholders2_9E,@object
	.size		_ZN30_INTERNAL_39a7f73f_4_k_cu_main6thrust24THRUST_300001_SM_1000_NS12placeholders2_9E,(_ZN30_INTERNAL_39a7f73f_4_k_cu_main4cuda3std3__432_GLOBAL__N__39a7f73f_4_k_cu_main6ignoreE - _ZN30_INTERNAL_39a7f73f_4_k_cu_main6thrust24THRUST_300001_SM_1000_NS12placeholders2_9E)
_ZN30_INTERNAL_39a7f73f_4_k_cu_main6thrust24THRUST_300001_SM_1000_NS12placeholders2_9E:
	.zero		1
	.type		_ZN30_INTERNAL_39a7f73f_4_k_cu_main4cuda3std3__432_GLOBAL__N__39a7f73f_4_k_cu_main6ignoreE,@object
	.size		_ZN30_INTERNAL_39a7f73f_4_k_cu_main4cuda3std3__432_GLOBAL__N__39a7f73f_4_k_cu_main6ignoreE,(_ZN30_INTERNAL_39a7f73f_4_k_cu_main4cuda3std6ranges3__45__cpo4dataE - _ZN30_INTERNAL_39a7f73f_4_k_cu_main4cuda3std3__432_GLOBAL__N__39a7f73f_4_k_cu_main6ignoreE)
_ZN30_INTERNAL_39a7f73f_4_k_cu_main4cuda3std3__432_GLOBAL__N__39a7f73f_4_k_cu_main6ignoreE:
	.zero		1
	.type		_ZN30_INTERNAL_39a7f73f_4_k_cu_main4cuda3std6ranges3__45__cpo4dataE,@object
	.size		_ZN30_INTERNAL_39a7f73f_4_k_cu_main4cuda3std6ranges3__45__cpo4dataE,(_ZN30_INTERNAL_39a7f73f_4_k_cu_main6thrust24THRUST_300001_SM_1000_NS12placeholders2_1E - _ZN30_INTERNAL_39a7f73f_4_k_cu_main4cuda3std6ranges3__45__cpo4dataE)
_ZN30_INTERNAL_39a7f73f_4_k_cu_main4cuda3std6ranges3__45__cpo4dataE:
	.zero		1
	.type		_ZN30_INTERNAL_39a7f73f_4_k_cu_main6thrust24THRUST_300001_SM_1000_NS12placeholders2_1E,@object
	.size		_ZN30_INTERNAL_39a7f73f_4_k_cu_main6thrust24THRUST_300001_SM_1000_NS12placeholders2_1E,(_ZN30_INTERNAL_39a7f73f_4_k_cu_main4cuda3std3__45__cpo5beginE - _ZN30_INTERNAL_39a7f73f_4_k_cu_main6thrust24THRUST_300001_SM_1000_NS12placeholders2_1E)
_ZN30_INTERNAL_39a7f73f_4_k_cu_main6thrust24THRUST_300001_SM_1000_NS12placeholders2_1E:
	.zero		1
	.type		_ZN30_INTERNAL_39a7f73f_4_k_cu_main4cuda3std3__45__cpo5beginE,@object
	.size		_ZN30_INTERNAL_39a7f73f_4_k_cu_main4cuda3std3__45__cpo5beginE,(_ZN30_INTERNAL_39a7f73f_4_k_cu_main4cuda3std6ranges3__45__cpo5beginE - _ZN30_INTERNAL_39a7f73f_4_k_cu_main4cuda3std3__45__cpo5beginE)
_ZN30_INTERNAL_39a7f73f_4_k_cu_main4cuda3std3__45__cpo5beginE:
	.zero		1
	.type		_ZN30_INTERNAL_39a7f73f_4_k_cu_main4cuda3std6ranges3__45__cpo5beginE,@object
	.size		_ZN30_INTERNAL_39a7f73f_4_k_cu_main4cuda3std6ranges3__45__cpo5beginE,(_ZN30_INTERNAL_39a7f73f_4_k_cu_main6thrust24THRUST_300001_SM_1000_NS12placeholders2_5E - _ZN30_INTERNAL_39a7f73f_4_k_cu_main4cuda3std6ranges3__45__cpo5beginE)
_ZN30_INTERNAL_39a7f73f_4_k_cu_main4cuda3std6ranges3__45__cpo5beginE:
	.zero		1
	.type		_ZN30_INTERNAL_39a7f73f_4_k_cu_main6thrust24THRUST_300001_SM_1000_NS12placeholders2_5E,@object
	.size		_ZN30_INTERNAL_39a7f73f_4_k_cu_main6thrust24THRUST_300001_SM_1000_NS12placeholders2_5E,(_ZN30_INTERNAL_39a7f73f_4_k_cu_main4cuda3std3__45__cpo6rbeginE - _ZN30_INTERNAL_39a7f73f_4_k_cu_main6thrust24THRUST_300001_SM_1000_NS12placeholders2_5E)
_ZN30_INTERNAL_39a7f73f_4_k_cu_main6thrust24THRUST_300001_SM_1000_NS12placeholders2_5E:
	.zero		1
	.type		_ZN30_INTERNAL_39a7f73f_4_k_cu_main4cuda3std3__45__cpo6rbeginE,@object
	.size		_ZN30_INTERNAL_39a7f73f_4_k_cu_main4cuda3std3__45__cpo6rbeginE,(_ZN30_INTERNAL_39a7f73f_4_k_cu_main4cuda3std6ranges3__45__cpo7advanceE - _ZN30_INTERNAL_39a7f73f_4_k_cu_main4cuda3std3__45__cpo6rbeginE)
_ZN30_INTERNAL_39a7f73f_4_k_cu_main4cuda3std3__45__cpo6rbeginE:
	.zero		1
	.type		_ZN30_INTERNAL_39a7f73f_4_k_cu_main4cuda3std6ranges3__45__cpo7advanceE,@object
	.size		_ZN30_INTERNAL_39a7f73f_4_k_cu_main4cuda3std6ranges3__45__cpo7advanceE,(_ZN30_INTERNAL_39a7f73f_4_k_cu_main4cuda3std3__47nulloptE - _ZN30_INTERNAL_39a7f73f_4_k_cu_main4cuda3std6ranges3__45__cpo7advanceE)
_ZN30_INTERNAL_39a7f73f_4_k_cu_main4cuda3std6ranges3__45__cpo7advanceE:
	.zero		1
	.type		_ZN30_INTERNAL_39a7f73f_4_k_cu_main4cuda3std3__47nulloptE,@object
	.size		_ZN30_INTERNAL_39a7f73f_4_k_cu_main4cuda3std3__47nulloptE,(_ZN30_INTERNAL_39a7f73f_4_k_cu_main4cuda3std6ranges3__45__cpo8distanceE - _ZN30_INTERNAL_39a7f73f_4_k_cu_main4cuda3std3__47nulloptE)
_ZN30_INTERNAL_39a7f73f_4_k_cu_main4cuda3std3__47nulloptE:
	.zero		1
	.type		_ZN30_INTERNAL_39a7f73f_4_k_cu_main4cuda3std6ranges3__45__cpo8distanceE,@object
	.size		_ZN30_INTERNAL_39a7f73f_4_k_cu_main4cuda3std6ranges3__45__cpo8distanceE,(_ZN30_INTERNAL_39a7f73f_4_k_cu_main6thrust24THRUST_300001_SM_1000_NS12placeholders3_10E - _ZN30_INTERNAL_39a7f73f_4_k_cu_main4cuda3std6ranges3__45__cpo8distanceE)
_ZN30_INTERNAL_39a7f73f_4_k_cu_main4cuda3std6ranges3__45__cpo8distanceE:
	.zero		1
	.type		_ZN30_INTERNAL_39a7f73f_4_k_cu_main6thrust24THRUST_300001_SM_1000_NS12placeholders3_10E,@object
	.size		_ZN30_INTERNAL_39a7f73f_4_k_cu_main6thrust24THRUST_300001_SM_1000_NS12placeholders3_10E,(_ZN30_INTERNAL_39a7f73f_4_k_cu_main4cuda3std3__419piecewise_constructE - _ZN30_INTERNAL_39a7f73f_4_k_cu_main6thrust24THRUST_300001_SM_1000_NS12placeholders3_10E)
_ZN30_INTERNAL_39a7f73f_4_k_cu_main6thrust24THRUST_300001_SM_1000_NS12placeholders3_10E:
	.zero		1
	.type		_ZN30_INTERNAL_39a7f73f_4_k_cu_main4cuda3std3__419piecewise_constructE,@object
	.size		_ZN30_INTERNAL_39a7f73f_4_k_cu_main4cuda3std3__419piecewise_constructE,(_ZN30_INTERNAL_39a7f73f_4_k_cu_main4cuda3std6ranges3__45__cpo5cdataE - _ZN30_INTERNAL_39a7f73f_4_k_cu_main4cuda3std3__419piecewise_constructE)
_ZN30_INTERNAL_39a7f73f_4_k_cu_main4cuda3std3__419piecewise_constructE:
	.zero		1
	.type		_ZN30_INTERNAL_39a7f73f_4_k_cu_main4cuda3std6ranges3__45__cpo5cdataE,@object
	.size		_ZN30_INTERNAL_39a7f73f_4_k_cu_main4cuda3std6ranges3__45__cpo5cdataE,(_ZN30_INTERNAL_39a7f73f_4_k_cu_main6thrust24THRUST_300001_SM_1000_NS12placeholders2_2E - _ZN30_INTERNAL_39a7f73f_4_k_cu_main4cuda3std6ranges3__45__cpo5cdataE)
_ZN30_INTERNAL_39a7f73f_4_k_cu_main4cuda3std6ranges3__45__cpo5cdataE:
	.zero		1
	.type		_ZN30_INTERNAL_39a7f73f_4_k_cu_main6thrust24THRUST_300001_SM_1000_NS12placeholders2_2E,@object
	.size		_ZN30_INTERNAL_39a7f73f_4_k_cu_main6thrust24THRUST_300001_SM_1000_NS12placeholders2_2E,(_ZN30_INTERNAL_39a7f73f_4_k_cu_main4cuda3std3__45__cpo3endE - _ZN30_INTERNAL_39a7f73f_4_k_cu_main6thrust24THRUST_300001_SM_1000_NS12placeholders2_2E)
_ZN30_INTERNAL_39a7f73f_4_k_cu_main6thrust24THRUST_300001_SM_1000_NS12placeholders2_2E:
	.zero		1
	.type		_ZN30_INTERNAL_39a7f73f_4_k_cu_main4cuda3std3__45__cpo3endE,@object
	.size		_ZN30_INTERNAL_39a7f73f_4_k_cu_main4cuda3std3__45__cpo3endE,(_ZN30_INTERNAL_39a7f73f_4_k_cu_main4cuda3std6ranges3__45__cpo3endE - _ZN30_INTERNAL_39a7f73f_4_k_cu_main4cuda3std3__45__cpo3endE)
_ZN30_INTERNAL_39a7f73f_4_k_cu_main4cuda3std3__45__cpo3endE:
	.zero		1
	.type		_ZN30_INTERNAL_39a7f73f_4_k_cu_main4cuda3std6ranges3__45__cpo3endE,@object
	.size		_ZN30_INTERNAL_39a7f73f_4_k_cu_main4cuda3std6ranges3__45__cpo3endE,(_ZN30_INTERNAL_39a7f73f_4_k_cu_main6thrust24THRUST_300001_SM_1000_NS12placeholders2_6E - _ZN30_INTERNAL_39a7f73f_4_k_cu_main4cuda3std6ranges3__45__cpo3endE)
_ZN30_INTERNAL_39a7f73f_4_k_cu_main4cuda3std6ranges3__45__cpo3endE:
	.zero		1
	.type		_ZN30_INTERNAL_39a7f73f_4_k_cu_main6thrust24THRUST_300001_SM_1000_NS12placeholders2_6E,@object
	.size		_ZN30_INTERNAL_39a7f73f_4_k_cu_main6thrust24THRUST_300001_SM_1000_NS12placeholders2_6E,(_ZN30_INTERNAL_39a7f73f_4_k_cu_main4cuda3std3__45__cpo4rendE - _ZN30_INTERNAL_39a7f73f_4_k_cu_main6thrust24THRUST_300001_SM_1000_NS12placeholders2_6E)
_ZN30_INTERNAL_39a7f73f_4_k_cu_main6thrust24THRUST_300001_SM_1000_NS12placeholders2_6E:
	.zero		1
	.type		_ZN30_INTERNAL_39a7f73f_4_k_cu_main4cuda3std3__45__cpo4rendE,@object
	.size		_ZN30_INTERNAL_39a7f73f_4_k_cu_main4cuda3std3__45__cpo4rendE,(_ZN30_INTERNAL_39a7f73f_4_k_cu_main4cuda3std6ranges3__45__cpo9iter_swapE - _ZN30_INTERNAL_39a7f73f_4_k_cu_main4cuda3std3__45__cpo4rendE)
_ZN30_INTERNAL_39a7f73f_4_k_cu_main4cuda3std3__45__cpo4rendE:
	.zero		1
	.type		_ZN30_INTERNAL_39a7f73f_4_k_cu_main4cuda3std6ranges3__45__cpo9iter_swapE,@object
	.size		_ZN30_INTERNAL_39a7f73f_4_k_cu_main4cuda3std6ranges3__45__cpo9iter_swapE,(_ZN30_INTERNAL_39a7f73f_4_k_cu_main4cuda3std3__48unexpectE - _ZN30_INTERNAL_39a7f73f_4_k_cu_main4cuda3std6ranges3__45__cpo9iter_swapE)
_ZN30_INTERNAL_39a7f73f_4_k_cu_main4cuda3std6ranges3__45__cpo9iter_swapE:
	.zero		1
	.type		_ZN30_INTERNAL_39a7f73f_4_k_cu_main4cuda3std3__48unexpectE,@object
	.size		_ZN30_INTERNAL_39a7f73f_4_k_cu_main4cuda3std3__48unexpectE,(_ZN30_INTERNAL_39a7f73f_4_k_cu_main6thrust24THRUST_300001_SM_1000_NS8cuda_cub3parE - _ZN30_INTERNAL_39a7f73f_4_k_cu_main4cuda3std3__48unexpectE)
_ZN30_INTERNAL_39a7f73f_4_k_cu_main4cuda3std3__48unexpectE:
	.zero		1
	.type		_ZN30_INTERNAL_39a7f73f_4_k_cu_main6thrust24THRUST_300001_SM_1000_NS8cuda_cub3parE,@object
	.size		_ZN30_INTERNAL_39a7f73f_4_k_cu_main6thrust24THRUST_300001_SM_1000_NS8cuda_cub3parE,(_ZN30_INTERNAL_39a7f73f_4_k_cu_main6thrust24THRUST_300001_SM_1000_NS12placeholders2_4E - _ZN30_INTERNAL_39a7f73f_4_k_cu_main6thrust24THRUST_300001_SM_1000_NS8cuda_cub3parE)
_ZN30_INTERNAL_39a7f73f_4_k_cu_main6thrust24THRUST_300001_SM_1000_NS8cuda_cub3parE:
	.zero		1
	.type		_ZN30_INTERNAL_39a7f73f_4_k_cu_main6thrust24THRUST_300001_SM_1000_NS12placeholders2_4E,@object
	.size		_ZN30_INTERNAL_39a7f73f_4_k_cu_main6thrust24THRUST_300001_SM_1000_NS12placeholders2_4E,(_ZN30_INTERNAL_39a7f73f_4_k_cu_main4cuda3std3__45__cpo4cendE - _ZN30_INTERNAL_39a7f73f_4_k_cu_main6thrust24THRUST_300001_SM_1000_NS12placeholders2_4E)
_ZN30_INTERNAL_39a7f73f_4_k_cu_main6thrust24THRUST_300001_SM_1000_NS12placeholders2_4E:
	.zero		1
	.type		_ZN30_INTERNAL_39a7f73f_4_k_cu_main4cuda3std3__45__cpo4cendE,@object
	.size		_ZN30_INTERNAL_39a7f73f_4_k_cu_main4cuda3std3__45__cpo4cendE,(_ZN30_INTERNAL_39a7f73f_4_k_cu_main4cuda3std6ranges3__45__cpo4cendE - _ZN30_INTERNAL_39a7f73f_4_k_cu_main4cuda3std3__45__cpo4cendE)
_ZN30_INTERNAL_39a7f73f_4_k_cu_main4cuda3std3__45__cpo4cendE:
	.zero		1
	.type		_ZN30_INTERNAL_39a7f73f_4_k_cu_main4cuda3std6ranges3__45__cpo4cendE,@object
	.size		_ZN30_INTERNAL_39a7f73f_4_k_cu_main4cuda3std6ranges3__45__cpo4cendE,(_ZN30_INTERNAL_39a7f73f_4_k_cu_main4cuda3std3__420unreachable_sentinelE - _ZN30_INTERNAL_39a7f73f_4_k_cu_main4cuda3std6ranges3__45__cpo4cendE)
_ZN30_INTERNAL_39a7f73f_4_k_cu_main4cuda3std6ranges3__45__cpo4cendE:
	.zero		1
	.type		_ZN30_INTERNAL_39a7f73f_4_k_cu_main4cuda3std3__420unreachable_sentinelE,@object
	.size		_ZN30_INTERNAL_39a7f73f_4_k_cu_main4cuda3std3__420unreachable_sentinelE,(_ZN30_INTERNAL_39a7f73f_4_k_cu_main4cuda3std6ranges3__45__cpo5ssizeE - _ZN30_INTERNAL_39a7f73f_4_k_cu_main4cuda3std3__420unreachable_sentinelE)
_ZN30_INTERNAL_39a7f73f_4_k_cu_main4cuda3std3__420unreachable_sentinelE:
	.zero		1
	.type		_ZN30_INTERNAL_39a7f73f_4_k_cu_main4cuda3std6ranges3__45__cpo5ssizeE,@object
	.size		_ZN30_INTERNAL_39a7f73f_4_k_cu_main4cuda3std6ranges3__45__cpo5ssizeE,(_ZN30_INTERNAL_39a7f73f_4_k_cu_main6thrust24THRUST_300001_SM_1000_NS12placeholders2_8E - _ZN30_INTERNAL_39a7f73f_4_k_cu_main4cuda3std6ranges3__45__cpo5ssizeE)
_ZN30_INTERNAL_39a7f73f_4_k_cu_main4cuda3std6ranges3__45__cpo5ssizeE:
	.zero		1
	.type		_ZN30_INTERNAL_39a7f73f_4_k_cu_main6thrust24THRUST_300001_SM_1000_NS12placeholders2_8E,@object
	.size		_ZN30_INTERNAL_39a7f73f_4_k_cu_main6thrust24THRUST_300001_SM_1000_NS12placeholders2_8E,(_ZN30_INTERNAL_39a7f73f_4_k_cu_main4cuda3std3__45__cpo5crendE - _ZN30_INTERNAL_39a7f73f_4_k_cu_main6thrust24THRUST_300001_SM_1000_NS12placeholders2_8E)
_ZN30_INTERNAL_39a7f73f_4_k_cu_main6thrust24THRUST_300001_SM_1000_NS12placeholders2_8E:
	.zero		1
	.type		_ZN30_INTERNAL_39a7f73f_4_k_cu_main4cuda3std3__45__cpo5crendE,@object
	.size		_ZN30_INTERNAL_39a7f73f_4_k_cu_main4cuda3std3__45__cpo5crendE,(_ZN30_INTERNAL_39a7f73f_4_k_cu_main4cuda3std6ranges3__45__cpo4prevE - _ZN30_INTERNAL_39a7f73f_4_k_cu_main4cuda3std3__45__cpo5crendE)
_ZN30_INTERNAL_39a7f73f_4_k_cu_main4cuda3std3__45__cpo5crendE:
	.zero		1
	.type		_ZN30_INTERNAL_39a7f73f_4_k_cu_main4cuda3std6ranges3__45__cpo4prevE,@object
	.size		_ZN30_INTERNAL_39a7f73f_4_k_cu_main4cuda3std6ranges3__45__cpo4prevE,(_ZN30_INTERNAL_39a7f73f_4_k_cu_main4cuda3std6ranges3__45__cpo9iter_moveE - _ZN30_INTERNAL_39a7f73f_4_k_cu_main4cuda3std6ranges3__45__cpo4prevE)
_ZN30_INTERNAL_39a7f73f_4_k_cu_main4cuda3std6ranges3__45__cpo4prevE:
	.zero		1
	.type		_ZN30_INTERNAL_39a7f73f_4_k_cu_main4cuda3std6ranges3__45__cpo9iter_moveE,@object
	.size		_ZN30_INTERNAL_39a7f73f_4_k_cu_main4cuda3std6ranges3__45__cpo9iter_moveE,(_ZN30_INTERNAL_39a7f73f_4_k_cu_main6thrust24THRUST_300001_SM_1000_NS6system6detail10sequential3seqE - _ZN30_INTERNAL_39a7f73f_4_k_cu_main4cuda3std6ranges3__45__cpo9iter_moveE)
_ZN30_INTERNAL_39a7f73f_4_k_cu_main4cuda3std6ranges3__45__cpo9iter_moveE:
	.zero		1
	.type		_ZN30_INTERNAL_39a7f73f_4_k_cu_main6thrust24THRUST_300001_SM_1000_NS6system6detail10sequential3seqE,@object
	.size		_ZN30_INTERNAL_39a7f73f_4_k_cu_main6thrust24THRUST_300001_SM_1000_NS6system6detail10sequential3seqE,(.L_31 - _ZN30_INTERNAL_39a7f73f_4_k_cu_main6thrust24THRUST_300001_SM_1000_NS6system6detail10sequential3seqE)
_ZN30_INTERNAL_39a7f73f_4_k_cu_main6thrust24THRUST_300001_SM_1000_NS6system6detail10sequential3seqE:
	.zero		1
.L_31:


//--------------------- .nv.constant0._ZN3cub18CUB_300001_SM_10006detail8for_each13static_kernelINS2_12policy_hub_t12policy_500_tEmN6thrust24THRUST_300001_SM_1000_NS8cuda_cub20__uninitialized_fill7functorINS7_10device_ptrIhEEhEEEEvT0_T1_ --------------------------
	.section	.nv.constant0._ZN3cub18CUB_300001_SM_10006detail8for_each13static_kernelINS2_12policy_hub_t12policy_500_tEmN6thrust24THRUST_300001_SM_1000_NS8cuda_cub20__uninitialized_fill7functorINS7_10device_ptrIhEEhEEEEvT0_T1_,"a",@progbits
	.sectionflags	@""
	.align	4
.nv.constant0._ZN3cub18CUB_300001_SM_10006detail8for_each13static_kernelINS2_12policy_hub_t12policy_500_tEmN6thrust24THRUST_300001_SM_1000_NS8cuda_cub20__uninitialized_fill7functorINS7_10device_ptrIhEEhEEEEvT0_T1_:
	.zero		920


//--------------------- .nv.constant0._ZN3cub18CUB_300001_SM_10006detail11EmptyKernelIvEEvv --------------------------
	.section	.nv.constant0._ZN3cub18CUB_300001_SM_10006detail11EmptyKernelIvEEvv,"a",@progbits
	.sectionflags	@""
	.align	4
.nv.constant0._ZN3cub18CUB_300001_SM_10006detail11EmptyKernelIvEEvv:
	.zero		896


//--------------------- .nv.constant0._Z26decoupled_look_back_kernelIiEvN3cub18CUB_300001_SM_100013ScanTileStateIT_Xsr3cub18CUB_300001_SM_10006detail12is_primitiveIS3_EE5valueEEE --------------------------
	.section	.nv.constant0._Z26decoupled_look_back_kernelIiEvN3cub18CUB_300001_SM_100013ScanTileStateIT_Xsr3cub18CUB_300001_SM_10006detail12is_primitiveIS3_EE5valueEEE,"a",@progbits
	.sectionflags	@""
	.align	4
.nv.constant0._Z26decoupled_look_back_kernelIiEvN3cub18CUB_300001_SM_100013ScanTileStateIT_Xsr3cub18CUB_300001_SM_10006detail12is_primitiveIS3_EE5valueEEE:
	.zero		904


//--------------------- .nv.constant0._Z11init_kernelIN3cub18CUB_300001_SM_100013ScanTileStateIiLb1EEEEvT_i --------------------------
	.section	.nv.constant0._Z11init_kernelIN3cub18CUB_300001_SM_100013ScanTileStateIiLb1EEEEvT_i,"a",@progbits
	.sectionflags	@""
	.align	4
.nv.constant0._Z11init_kernelIN3cub18CUB_300001_SM_100013ScanTileStateIiLb1EEEEvT_i:
	.zero		908


//--------------------- SYMBOLS --------------------------

	.type		.nv.reservedSmem.offset0,@object
	.size		.nv.reservedSmem.offset0,0x4
	.type		vprintf,@function
